//
// Generated by NVIDIA NVVM Compiler
//
// Compiler Build ID: CL-36424714
// Cuda compilation tools, release 13.0, V13.0.88
// Based on NVVM 20.0.0
//

.version 9.0
.target sm_100
.address_size 64

	// .globl	_Z25flash_attention_v1_kernelPfS_S_S_S_S_iif
.extern .shared .align 16 .b8 shared_mem[];

.visible .entry _Z25flash_attention_v1_kernelPfS_S_S_S_S_iif(
	.param .u64 .ptr .align 1 _Z25flash_attention_v1_kernelPfS_S_S_S_S_iif_param_0,
	.param .u64 .ptr .align 1 _Z25flash_attention_v1_kernelPfS_S_S_S_S_iif_param_1,
	.param .u64 .ptr .align 1 _Z25flash_attention_v1_kernelPfS_S_S_S_S_iif_param_2,
	.param .u64 .ptr .align 1 _Z25flash_attention_v1_kernelPfS_S_S_S_S_iif_param_3,
	.param .u64 .ptr .align 1 _Z25flash_attention_v1_kernelPfS_S_S_S_S_iif_param_4,
	.param .u64 .ptr .align 1 _Z25flash_attention_v1_kernelPfS_S_S_S_S_iif_param_5,
	.param .u32 _Z25flash_attention_v1_kernelPfS_S_S_S_S_iif_param_6,
	.param .u32 _Z25flash_attention_v1_kernelPfS_S_S_S_S_iif_param_7,
	.param .f32 _Z25flash_attention_v1_kernelPfS_S_S_S_S_iif_param_8
)
{
	.reg .pred 	%p<19>;
	.reg .b32 	%r<70>;
	.reg .b32 	%f<178>;
	.reg .b64 	%rd<23>;

	ld.param.u64 	%rd1, [_Z25flash_attention_v1_kernelPfS_S_S_S_S_iif_param_0];
	ld.param.u64 	%rd2, [_Z25flash_attention_v1_kernelPfS_S_S_S_S_iif_param_1];
	ld.param.u64 	%rd3, [_Z25flash_attention_v1_kernelPfS_S_S_S_S_iif_param_2];
	ld.param.u64 	%rd5, [_Z25flash_attention_v1_kernelPfS_S_S_S_S_iif_param_4];
	ld.param.u64 	%rd6, [_Z25flash_attention_v1_kernelPfS_S_S_S_S_iif_param_5];
	ld.param.u32 	%r32, [_Z25flash_attention_v1_kernelPfS_S_S_S_S_iif_param_6];
	ld.param.u32 	%r33, [_Z25flash_attention_v1_kernelPfS_S_S_S_S_iif_param_7];
	ld.param.f32 	%f34, [_Z25flash_attention_v1_kernelPfS_S_S_S_S_iif_param_8];
	mov.u32 	%r34, %ctaid.y;
	mov.u32 	%r35, %ntid.y;
	mov.u32 	%r36, %tid.y;
	mad.lo.s32 	%r1, %r34, %r35, %r36;
	mov.u32 	%r37, %ctaid.x;
	mov.u32 	%r38, %ntid.x;
	mov.u32 	%r39, %tid.x;
	mad.lo.s32 	%r2, %r37, %r38, %r39;
	setp.ge.s32 	%p1, %r1, %r32;
	setp.ge.s32 	%p2, %r2, %r33;
	or.pred  	%p3, %p1, %p2;
	@%p3 bra 	$L__BB0_24;
	shl.b32 	%r7, %r33, 2;
	mov.u32 	%r40, shared_mem;
	add.s32 	%r3, %r40, %r7;
	cvta.to.global.u64 	%rd7, %rd1;
	cvta.to.global.u64 	%rd8, %rd2;
	cvta.to.global.u64 	%rd9, %rd3;
	mad.lo.s32 	%r4, %r33, %r1, %r2;
	mul.wide.s32 	%rd10, %r4, 4;
	add.s64 	%rd11, %rd7, %rd10;
	ld.global.f32 	%f35, [%rd11];
	shl.b32 	%r41, %r2, 2;
	add.s32 	%r5, %r40, %r41;
	st.shared.f32 	[%r5], %f35;
	add.s64 	%rd12, %rd8, %rd10;
	ld.global.f32 	%f36, [%rd12];
	add.s32 	%r6, %r3, %r41;
	st.shared.f32 	[%r6], %f36;
	add.s64 	%rd13, %rd9, %rd10;
	ld.global.f32 	%f37, [%rd13];
	add.s32 	%r42, %r6, %r7;
	st.shared.f32 	[%r42], %f37;
	bar.sync 	0;
	setp.lt.s32 	%p4, %r33, 1;
	@%p4 bra 	$L__BB0_17;
	and.b32  	%r8, %r33, 15;
	and.b32  	%r9, %r33, 7;
	and.b32  	%r10, %r33, 2147483632;
	and.b32  	%r11, %r33, 3;
	neg.s32 	%r12, %r10;
	mov.f32 	%f176, 0fFF800000;
	mov.f32 	%f177, 0f00000000;
	mov.b32 	%r62, 0;
$L__BB0_3:
	setp.lt.u32 	%p9, %r33, 16;
	mov.f32 	%f167, 0f00000000;
	mov.b32 	%r66, 0;
	@%p9 bra 	$L__BB0_6;
	mov.u32 	%r48, shared_mem;
	add.s32 	%r63, %r48, 32;
	mov.f32 	%f167, 0f00000000;
	mov.u32 	%r64, %r12;
$L__BB0_5:
	.pragma "nounroll";
	ld.shared.v4.f32 	{%f57, %f58, %f59, %f60}, [%r63+-32];
	add.s32 	%r49, %r63, %r7;
	ld.shared.f32 	%f61, [%r49+-32];
	fma.rn.f32 	%f62, %f57, %f61, %f167;
	ld.shared.f32 	%f63, [%r49+-28];
	fma.rn.f32 	%f64, %f58, %f63, %f62;
	ld.shared.f32 	%f65, [%r49+-24];
	fma.rn.f32 	%f66, %f59, %f65, %f64;
	ld.shared.f32 	%f67, [%r49+-20];
	fma.rn.f32 	%f68, %f60, %f67, %f66;
	ld.shared.v4.f32 	{%f69, %f70, %f71, %f72}, [%r63+-16];
	ld.shared.f32 	%f73, [%r49+-16];
	fma.rn.f32 	%f74, %f69, %f73, %f68;
	ld.shared.f32 	%f75, [%r49+-12];
	fma.rn.f32 	%f76, %f70, %f75, %f74;
	ld.shared.f32 	%f77, [%r49+-8];
	fma.rn.f32 	%f78, %f71, %f77, %f76;
	ld.shared.f32 	%f79, [%r49+-4];
	fma.rn.f32 	%f80, %f72, %f79, %f78;
	ld.shared.v4.f32 	{%f81, %f82, %f83, %f84}, [%r63];
	ld.shared.f32 	%f85, [%r49];
	fma.rn.f32 	%f86, %f81, %f85, %f80;
	ld.shared.f32 	%f87, [%r49+4];
	fma.rn.f32 	%f88, %f82, %f87, %f86;
	ld.shared.f32 	%f89, [%r49+8];
	fma.rn.f32 	%f90, %f83, %f89, %f88;
	ld.shared.f32 	%f91, [%r49+12];
	fma.rn.f32 	%f92, %f84, %f91, %f90;
	ld.shared.v4.f32 	{%f93, %f94, %f95, %f96}, [%r63+16];
	ld.shared.f32 	%f97, [%r49+16];
	fma.rn.f32 	%f98, %f93, %f97, %f92;
	ld.shared.f32 	%f99, [%r49+20];
	fma.rn.f32 	%f100, %f94, %f99, %f98;
	ld.shared.f32 	%f101, [%r49+24];
	fma.rn.f32 	%f102, %f95, %f101, %f100;
	ld.shared.f32 	%f103, [%r49+28];
	fma.rn.f32 	%f167, %f96, %f103, %f102;
	add.s32 	%r64, %r64, 16;
	add.s32 	%r63, %r63, 64;
	setp.ne.s32 	%p10, %r64, 0;
	mov.u32 	%r66, %r10;
	@%p10 bra 	$L__BB0_5;
$L__BB0_6:
	setp.eq.s32 	%p11, %r8, 0;
	@%p11 bra 	$L__BB0_16;
	add.s32 	%r50, %r8, -1;
	setp.lt.u32 	%p12, %r50, 7;
	@%p12 bra 	$L__BB0_9;
	shl.b32 	%r51, %r66, 2;
	mov.u32 	%r52, shared_mem;
	add.s32 	%r53, %r52, %r51;
	ld.shared.f32 	%f105, [%r53];
	add.s32 	%r54, %r3, %r51;
	ld.shared.f32 	%f106, [%r54];
	fma.rn.f32 	%f107, %f105, %f106, %f167;
	ld.shared.f32 	%f108, [%r53+4];
	ld.shared.f32 	%f109, [%r54+4];
	fma.rn.f32 	%f110, %f108, %f109, %f107;
	ld.shared.f32 	%f111, [%r53+8];
	ld.shared.f32 	%f112, [%r54+8];
	fma.rn.f32 	%f113, %f111, %f112, %f110;
	ld.shared.f32 	%f114, [%r53+12];
	ld.shared.f32 	%f115, [%r54+12];
	fma.rn.f32 	%f116, %f114, %f115, %f113;
	ld.shared.f32 	%f117, [%r53+16];
	ld.shared.f32 	%f118, [%r54+16];
	fma.rn.f32 	%f119, %f117, %f118, %f116;
	ld.shared.f32 	%f120, [%r53+20];
	ld.shared.f32 	%f121, [%r54+20];
	fma.rn.f32 	%f122, %f120, %f121, %f119;
	ld.shared.f32 	%f123, [%r53+24];
	ld.shared.f32 	%f124, [%r54+24];
	fma.rn.f32 	%f125, %f123, %f124, %f122;
	ld.shared.f32 	%f126, [%r53+28];
	ld.shared.f32 	%f127, [%r54+28];
	fma.rn.f32 	%f167, %f126, %f127, %f125;
	add.s32 	%r66, %r66, 8;
$L__BB0_9:
	setp.eq.s32 	%p13, %r9, 0;
	@%p13 bra 	$L__BB0_16;
	add.s32 	%r55, %r9, -1;
	setp.lt.u32 	%p14, %r55, 3;
	@%p14 bra 	$L__BB0_12;
	shl.b32 	%r56, %r66, 2;
	mov.u32 	%r57, shared_mem;
	add.s32 	%r58, %r57, %r56;
	ld.shared.f32 	%f129, [%r58];
	add.s32 	%r59, %r3, %r56;
	ld.shared.f32 	%f130, [%r59];
	fma.rn.f32 	%f131, %f129, %f130, %f167;
	ld.shared.f32 	%f132, [%r58+4];
	ld.shared.f32 	%f133, [%r59+4];
	fma.rn.f32 	%f134, %f132, %f133, %f131;
	ld.shared.f32 	%f135, [%r58+8];
	ld.shared.f32 	%f136, [%r59+8];
	fma.rn.f32 	%f137, %f135, %f136, %f134;
	ld.shared.f32 	%f138, [%r58+12];
	ld.shared.f32 	%f139, [%r59+12];
	fma.rn.f32 	%f167, %f138, %f139, %f137;
	add.s32 	%r66, %r66, 4;
$L__BB0_12:
	setp.eq.s32 	%p15, %r11, 0;
	@%p15 bra 	$L__BB0_16;
	setp.eq.s32 	%p16, %r11, 1;
	shl.b32 	%r60, %r66, 2;
	mov.u32 	%r61, shared_mem;
	add.s32 	%r23, %r61, %r60;
	ld.shared.f32 	%f140, [%r23];
	add.s32 	%r24, %r3, %r60;
	ld.shared.f32 	%f141, [%r24];
	fma.rn.f32 	%f167, %f140, %f141, %f167;
	@%p16 bra 	$L__BB0_16;
	setp.eq.s32 	%p17, %r11, 2;
	ld.shared.f32 	%f142, [%r23+4];
	ld.shared.f32 	%f143, [%r24+4];
	fma.rn.f32 	%f167, %f142, %f143, %f167;
	@%p17 bra 	$L__BB0_16;
	ld.shared.f32 	%f144, [%r23+8];
	ld.shared.f32 	%f145, [%r24+8];
	fma.rn.f32 	%f167, %f144, %f145, %f167;
$L__BB0_16:
	mul.f32 	%f146, %f34, %f167;
	max.f32 	%f176, %f176, %f146;
	sub.f32 	%f147, %f146, %f176;
	mul.f32 	%f148, %f147, 0f3FB8AA3B;
	ex2.approx.f32 	%f149, %f148;
	add.f32 	%f177, %f177, %f149;
	add.s32 	%r62, %r62, 1;
	setp.eq.s32 	%p18, %r62, %r32;
	@%p18 bra 	$L__BB0_23;
	bra.uni 	$L__BB0_3;
$L__BB0_17:
	mul.f32 	%f19, %f34, 0f00000000;
	and.b32  	%r26, %r32, 3;
	setp.lt.u32 	%p5, %r32, 4;
	mov.f32 	%f176, 0fFF800000;
	mov.f32 	%f177, 0f00000000;
	@%p5 bra 	$L__BB0_20;
	and.b32  	%r27, %r32, 2147483644;
	mov.b32 	%r68, 0;
	mov.f32 	%f176, 0fFF800000;
	mov.f32 	%f177, 0f00000000;
$L__BB0_19:
	max.f32 	%f176, %f176, %f19;
	sub.f32 	%f43, %f19, %f176;
	mul.f32 	%f44, %f43, 0f3FB8AA3B;
	ex2.approx.f32 	%f45, %f44;
	add.f32 	%f46, %f177, %f45;
	add.f32 	%f47, %f46, %f45;
	add.f32 	%f48, %f47, %f45;
	add.f32 	%f177, %f48, %f45;
	add.s32 	%r68, %r68, 4;
	setp.ne.s32 	%p6, %r68, %r27;
	@%p6 bra 	$L__BB0_19;
$L__BB0_20:
	setp.eq.s32 	%p7, %r26, 0;
	@%p7 bra 	$L__BB0_23;
	mov.b32 	%r69, 0;
$L__BB0_22:
	.pragma "nounroll";
	max.f32 	%f176, %f176, %f19;
	sub.f32 	%f49, %f19, %f176;
	mul.f32 	%f50, %f49, 0f3FB8AA3B;
	ex2.approx.f32 	%f51, %f50;
	add.f32 	%f177, %f177, %f51;
	add.s32 	%r69, %r69, 1;
	setp.ne.s32 	%p8, %r69, %r26;
	@%p8 bra 	$L__BB0_22;
$L__BB0_23:
	ld.param.u64 	%rd22, [_Z25flash_attention_v1_kernelPfS_S_S_S_S_iif_param_3];
	cvta.to.global.u64 	%rd14, %rd5;
	mul.wide.u32 	%rd15, %r1, 4;
	add.s64 	%rd16, %rd14, %rd15;
	st.global.f32 	[%rd16], %f176;
	cvta.to.global.u64 	%rd17, %rd6;
	add.s64 	%rd18, %rd17, %rd15;
	st.global.f32 	[%rd18], %f177;
	ld.shared.f32 	%f150, [%r5];
	ld.shared.f32 	%f151, [%r6];
	mul.f32 	%f152, %f150, %f151;
	mul.f32 	%f153, %f34, %f152;
	sub.f32 	%f154, %f153, %f176;
	mul.f32 	%f155, %f154, 0f3FB8AA3B;
	ex2.approx.f32 	%f156, %f155;
	div.rn.f32 	%f157, %f156, %f177;
	cvta.to.global.u64 	%rd19, %rd22;
	add.s64 	%rd21, %rd19, %rd10;
	st.global.f32 	[%rd21], %f157;
	bar.sync 	0;
$L__BB0_24:
	ret;

}


// ===== COMPILED SASS (sm_100) =====

	.target	sm_100

	.elftype	@"ET_EXEC"


//--------------------- .note.nv.tkinfo           --------------------------
	.section	.note.nv.tkinfo,"",@"SHT_NOTE"
	.sectionflags	@"SHF_NOTE_NV_TKINFO"
	.tkinfo
        /*0018*/ 	.word	0x00000002
        /*0030*/ 	.string	""
        /*0030*/ 	.string	"ptxas"
        /*0030*/ 	.string	"Cuda compilation tools, release 13.0, V13.0.88"
        /*0030*/ 	.string	"Build cuda_13.0.r13.0/compiler.36424714_0"
        /*0030*/ 	.string	"-arch sm_100 -m 64 "



//--------------------- .note.nv.cuinfo           --------------------------
	.section	.note.nv.cuinfo,"",@"SHT_NOTE"
	.sectionflags	@"SHF_NOTE_NV_CUINFO"
        /*0018*/ 	.short	0x0002
        /*001a*/ 	.short	0x0064
        /*001c*/ 	.short	0x0082
	.zero		2


//--------------------- .nv.info                  --------------------------
	.section	.nv.info,"",@"SHT_CUDA_INFO"
	.align	4


	//----- nvinfo : EIATTR_REGCOUNT
	.align		4
        /*0000*/ 	.byte	0x04, 0x2f
        /*0002*/ 	.short	(.L_1 - .L_0)
	.align		4
.L_0:
        /*0004*/ 	.word	index@(_Z25flash_attention_v1_kernelPfS_S_S_S_S_iif)
        /*0008*/ 	.word	0x0000001f


	//----- nvinfo : EIATTR_FRAME_SIZE
	.align		4
.L_1:
        /*000c*/ 	.byte	0x04, 0x11
        /*000e*/ 	.short	(.L_3 - .L_2)
	.align		4
.L_2:
        /*0010*/ 	.word	index@($__internal_0_$__cuda_sm3x_div_rn_noftz_f32_slowpath)
        /*0014*/ 	.word	0x00000000


	//----- nvinfo : EIATTR_FRAME_SIZE
	.align		4
.L_3:
        /*0018*/ 	.byte	0x04, 0x11
        /*001a*/ 	.short	(.L_5 - .L_4)
	.align		4
.L_4:
        /*001c*/ 	.word	index@(_Z25flash_attention_v1_kernelPfS_S_S_S_S_iif)
        /*0020*/ 	.word	0x00000000


	//----- nvinfo : EIATTR_MIN_STACK_SIZE
	.align		4
.L_5:
        /*0024*/ 	.byte	0x04, 0x12
        /*0026*/ 	.short	(.L_7 - .L_6)
	.align		4
.L_6:
        /*0028*/ 	.word	index@(_Z25flash_attention_v1_kernelPfS_S_S_S_S_iif)
        /*002c*/ 	.word	0x00000000
.L_7:


//--------------------- .nv.compat                --------------------------
	.section	.nv.compat,"",@"SHT_CUDA_COMPAT_INFO"
	.align	4
        /*0000*/ 	.byte	0x02, 0x09, 0x00, 0x00, 0x02, 0x02, 0x01, 0x00, 0x02, 0x05, 0x05, 0x00, 0x03, 0x07, 0x01, 0x01
        /*0010*/ 	.byte	0x02, 0x03, 0x00, 0x00, 0x02, 0x06, 0x01, 0x00, 0x04, 0x0b, 0x08, 0x00, 0x01, 0x00, 0x00, 0x00
        /*0020*/ 	.byte	0x00, 0x00, 0x00, 0x00


//--------------------- .nv.info._Z25flash_attention_v1_kernelPfS_S_S_S_S_iif --------------------------
	.section	.nv.info._Z25flash_attention_v1_kernelPfS_S_S_S_S_iif,"",@"SHT_CUDA_INFO"
	.sectionflags	@""
	.align	4


	//----- nvinfo : EIATTR_CUDA_API_VERSION
	.align		4
        /*0000*/ 	.byte	0x04, 0x37
        /*0002*/ 	.short	(.L_9 - .L_8)
.L_8:
        /*0004*/ 	.word	0x00000082


	//----- nvinfo : EIATTR_KPARAM_INFO
	.align		4
.L_9:
        /*0008*/ 	.byte	0x04, 0x17
        /*000a*/ 	.short	(.L_11 - .L_10)
.L_10:
        /*000c*/ 	.word	0x00000000
        /*0010*/ 	.short	0x0008
        /*0012*/ 	.short	0x0038
        /*0014*/ 	.byte	0x00, 0xf0, 0x11, 0x00


	//----- nvinfo : EIATTR_KPARAM_INFO
	.align		4
.L_11:
        /*0018*/ 	.byte	0x04, 0x17
        /*001a*/ 	.short	(.L_13 - .L_12)
.L_12:
        /*001c*/ 	.word	0x00000000
        /*0020*/ 	.short	0x0007
        /*0022*/ 	.short	0x0034
        /*0024*/ 	.byte	0x00, 0xf0, 0x11, 0x00


	//----- nvinfo : EIATTR_KPARAM_INFO
	.align		4
.L_13:
        /*0028*/ 	.byte	0x04, 0x17
        /*002a*/ 	.short	(.L_15 - .L_14)
.L_14:
        /*002c*/ 	.word	0x00000000
        /*0030*/ 	.short	0x0006
        /*0032*/ 	.short	0x0030
        /*0034*/ 	.byte	0x00, 0xf0, 0x11, 0x00


	//----- nvinfo : EIATTR_KPARAM_INFO
	.align		4
.L_15:
        /*0038*/ 	.byte	0x04, 0x17
        /*003a*/ 	.short	(.L_17 - .L_16)
.L_16:
        /*003c*/ 	.word	0x00000000
        /*0040*/ 	.short	0x0005
        /*0042*/ 	.short	0x0028
        /*0044*/ 	.byte	0x00, 0xf5, 0x21, 0x00


	//----- nvinfo : EIATTR_KPARAM_INFO
	.align		4
.L_17:
        /*0048*/ 	.byte	0x04, 0x17
        /*004a*/ 	.short	(.L_19 - .L_18)
.L_18:
        /*004c*/ 	.word	0x00000000
        /*0050*/ 	.short	0x0004
        /*0052*/ 	.short	0x0020
        /*0054*/ 	.byte	0x00, 0xf5, 0x21, 0x00


	//----- nvinfo : EIATTR_KPARAM_INFO
	.align		4
.L_19:
        /*0058*/ 	.byte	0x04, 0x17
        /*005a*/ 	.short	(.L_21 - .L_20)
.L_20:
        /*005c*/ 	.word	0x00000000
        /*0060*/ 	.short	0x0003
        /*0062*/ 	.short	0x0018
        /*0064*/ 	.byte	0x00, 0xf5, 0x21, 0x00


	//----- nvinfo : EIATTR_KPARAM_INFO
	.align		4
.L_21:
        /*0068*/ 	.byte	0x04, 0x17
        /*006a*/ 	.short	(.L_23 - .L_22)
.L_22:
        /*006c*/ 	.word	0x00000000
        /*0070*/ 	.short	0x0002
        /*0072*/ 	.short	0x0010
        /*0074*/ 	.byte	0x00, 0xf5, 0x21, 0x00


	//----- nvinfo : EIATTR_KPARAM_INFO
	.align		4
.L_23:
        /*0078*/ 	.byte	0x04, 0x17
        /*007a*/ 	.short	(.L_25 - .L_24)
.L_24:
        /*007c*/ 	.word	0x00000000
        /*0080*/ 	.short	0x0001
        /*0082*/ 	.short	0x0008
        /*0084*/ 	.byte	0x00, 0xf5, 0x21, 0x00


	//----- nvinfo : EIATTR_KPARAM_INFO
	.align		4
.L_25:
        /*0088*/ 	.byte	0x04, 0x17
        /*008a*/ 	.short	(.L_27 - .L_26)
.L_26:
        /*008c*/ 	.word	0x00000000
        /*0090*/ 	.short	0x0000
        /*0092*/ 	.short	0x0000
        /*0094*/ 	.byte	0x00, 0xf5, 0x21, 0x00


	//----- nvinfo : EIATTR_SPARSE_MMA_MASK
	.align		4
.L_27:
        /*0098*/ 	.byte	0x03, 0x50
        /*009a*/ 	.short	0x0000


	//----- nvinfo : EIATTR_MAXREG_COUNT
	.align		4
        /*009c*/ 	.byte	0x03, 0x1b
        /*009e*/ 	.short	0x00ff


	//----- nvinfo : EIATTR_NUM_BARRIERS
	.align		4
        /*00a0*/ 	.byte	0x02, 0x4c
        /*00a2*/ 	.byte	0x01
	.zero		1


	//----- nvinfo : EIATTR_MERCURY_ISA_VERSION
	.align		4
        /*00a4*/ 	.byte	0x03, 0x5f
        /*00a6*/ 	.short	0x0101


	//----- nvinfo : EIATTR_UNUSED_LOAD_BYTE_OFFSET
	.align		4
        /*00a8*/ 	.byte	0x04, 0x44
        /*00aa*/ 	.short	(.L_29 - .L_28)


	//   ....[0]....
.L_28:
        /*00ac*/ 	.word	0x000009b0
        /*00b0*/ 	.word	0x00000fff


	//----- nvinfo : EIATTR_VRC_CTA_INIT_COUNT
	.align		4
.L_29:
        /*00b4*/ 	.byte	0x02, 0x4a
	.zero		1
	.zero		1


	//----- nvinfo : EIATTR_EXIT_INSTR_OFFSETS
	.align		4
        /*00b8*/ 	.byte	0x04, 0x1c
        /*00ba*/ 	.short	(.L_31 - .L_30)


	//   ....[0]....
.L_30:
        /*00bc*/ 	.word	0x000000c0


	//   ....[1]....
        /*00c0*/ 	.word	0x000014d0


	//----- nvinfo : EIATTR_CRS_STACK_SIZE
	.align		4
.L_31:
        /*00c4*/ 	.byte	0x04, 0x1e
        /*00c6*/ 	.short	(.L_33 - .L_32)
.L_32:
        /*00c8*/ 	.word	0x00000000


	//----- nvinfo : EIATTR_CBANK_PARAM_SIZE
	.align		4
.L_33:
        /*00cc*/ 	.byte	0x03, 0x19
        /*00ce*/ 	.short	0x003c


	//----- nvinfo : EIATTR_PARAM_CBANK
	.align		4
        /*00d0*/ 	.byte	0x04, 0x0a
        /*00d2*/ 	.short	(.L_35 - .L_34)
	.align		4
.L_34:
        /*00d4*/ 	.word	index@(.nv.constant0._Z25flash_attention_v1_kernelPfS_S_S_S_S_iif)
        /*00d8*/ 	.short	0x0380
        /*00da*/ 	.short	0x003c


	//----- nvinfo : EIATTR_SW_WAR
	.align		4
.L_35:
        /*00dc*/ 	.byte	0x04, 0x36
        /*00de*/ 	.short	(.L_37 - .L_36)
.L_36:
        /*00e0*/ 	.word	0x00000008
.L_37:


//--------------------- .nv.callgraph             --------------------------
	.section	.nv.callgraph,"",@"SHT_CUDA_CALLGRAPH"
	.align	4
	.sectionentsize	8
	.align		4
        /*0000*/ 	.word	0x00000000
	.align		4
        /*0004*/ 	.word	0xffffffff
	.align		4
        /*0008*/ 	.word	0x00000000
	.align		4
        /*000c*/ 	.word	0xfffffffe
	.align		4
        /*0010*/ 	.word	0x00000000
	.align		4
        /*0014*/ 	.word	0xfffffffd
	.align		4
        /*0018*/ 	.word	0x00000000
	.align		4
        /*001c*/ 	.word	0xfffffffc


//--------------------- .text._Z25flash_attention_v1_kernelPfS_S_S_S_S_iif --------------------------
	.section	.text._Z25flash_attention_v1_kernelPfS_S_S_S_S_iif,"ax",@progbits
	.align	128
        .global         _Z25flash_attention_v1_kernelPfS_S_S_S_S_iif
        .type           _Z25flash_attention_v1_kernelPfS_S_S_S_S_iif,@function
        .size           _Z25flash_attention_v1_kernelPfS_S_S_S_S_iif,(.L_x_28 - _Z25flash_attention_v1_kernelPfS_S_S_S_S_iif)
        .other          _Z25flash_attention_v1_kernelPfS_S_S_S_S_iif,@"STO_CUDA_ENTRY STV_DEFAULT"
_Z25flash_attention_v1_kernelPfS_S_S_S_S_iif:
.text._Z25flash_attention_v1_kernelPfS_S_S_S_S_iif:
[----:B------:R-:W-:Y:S01]  /*0000*/  LDC R1, c[0x0][0x37c] ;  /* 0x0000df00ff017b82 */ /* 0x000fe20000000800 */
[----:B------:R-:W0:Y:S07]  /*0010*/  S2R R7, SR_TID.X ;  /* 0x0000000000077919 */ /* 0x000e2e0000002100 */
[----:B------:R-:W1:Y:S01]  /*0020*/  LDC R20, c[0x0][0x364] ;  /* 0x0000d900ff147b82 */ /* 0x000e620000000800 */
[----:B------:R-:W1:Y:S07]  /*0030*/  S2R R5, SR_TID.Y ;  /* 0x0000000000057919 */ /* 0x000e6e0000002200 */
[----:B------:R-:W0:Y:S08]  /*0040*/  S2UR UR5, SR_CTAID.X ;  /* 0x00000000000579c3 */ /* 0x000e300000002500 */
[----:B------:R-:W0:Y:S08]  /*0050*/  LDC R0, c[0x0][0x360] ;  /* 0x0000d800ff007b82 */ /* 0x000e300000000800 */
[----:B------:R-:W1:Y:S08]  /*0060*/  S2UR UR4, SR_CTAID.Y ;  /* 0x00000000000479c3 */ /* 0x000e700000002600 */
[----:B------:R-:W2:Y:S01]  /*0070*/  LDC.64 R2, c[0x0][0x3b0] ;  /* 0x0000ec00ff027b82 */ /* 0x000ea20000000a00 */
[----:B0-----:R-:W-:-:S02]  /*0080*/  IMAD R0, R0, UR5, R7 ;  /* 0x0000000500007c24 */ /* 0x001fc4000f8e0207 */
[----:B-1----:R-:W-:-:S03]  /*0090*/  IMAD R20, R20, UR4, R5 ;  /* 0x0000000414147c24 */ /* 0x002fc6000f8e0205 */
[----:B--2---:R-:W-:-:S04]  /*00a0*/  ISETP.GE.AND P0, PT, R0, R3, PT ;  /* 0x000000030000720c */ /* 0x004fc80003f06270 */
[----:B------:R-:W-:-:S13]  /*00b0*/  ISETP.GE.OR P0, PT, R20, R2, P0 ;  /* 0x000000021400720c */ /* 0x000fda0000706670 */
[----:B------:R-:W-:Y:S05]  /*00c0*/  @P0 EXIT ;  /* 0x000000000000094d */ /* 0x000fea0003800000 */
[----:B------:R-:W0:Y:S01]  /*00d0*/  LDC.64 R4, c[0x0][0x380] ;  /* 0x0000e000ff047b82 */ /* 0x000e220000000a00 */
[----:B------:R-:W1:Y:S01]  /*00e0*/  LDCU.64 UR8, c[0x0][0x358] ;  /* 0x00006b00ff0877ac */ /* 0x000e620008000a00 */
[----:B------:R-:W-:-:S06]  /*00f0*/  IMAD R18, R20, R3, R0 ;  /* 0x0000000314127224 */ /* 0x000fcc00078e0200 */
[----:B------:R-:W2:Y:S08]  /*0100*/  LDC.64 R6, c[0x0][0x388] ;  /* 0x0000e200ff067b82 */ /* 0x000eb00000000a00 */
[----:B------:R-:W3:Y:S01]  /*0110*/  LDC.64 R8, c[0x0][0x390] ;  /* 0x0000e400ff087b82 */ /* 0x000ee20000000a00 */
[----:B0-----:R-:W-:-:S06]  /*0120*/  IMAD.WIDE R4, R18, 0x4, R4 ;  /* 0x0000000412047825 */ /* 0x001fcc00078e0204 */
[----:B-1----:R-:W4:Y:S01]  /*0130*/  LDG.E R4, desc[UR8][R4.64] ;  /* 0x0000000804047981 */ /* 0x002f22000c1e1900 */
[----:B--2---:R-:W-:-:S06]  /*0140*/  IMAD.WIDE R6, R18, 0x4, R6 ;  /* 0x0000000412067825 */ /* 0x004fcc00078e0206 */
[----:B------:R-:W2:Y:S01]  /*0150*/  LDG.E R7, desc[UR8][R6.64] ;  /* 0x0000000806077981 */ /* 0x000ea2000c1e1900 */
[----:B---3--:R-:W-:-:S06]  /*0160*/  IMAD.WIDE R8, R18, 0x4, R8 ;  /* 0x0000000412087825 */ /* 0x008fcc00078e0208 */
[----:B------:R-:W3:Y:S01]  /*0170*/  LDG.E R8, desc[UR8][R8.64] ;  /* 0x0000000808087981 */ /* 0x000ee2000c1e1900 */
[----:B------:R-:W0:Y:S01]  /*0180*/  S2R R11, SR_CgaCtaId ;  /* 0x00000000000b7919 */ /* 0x000e220000008800 */
[----:B------:R-:W-:Y:S02]  /*0190*/  MOV R10, 0x400 ;  /* 0x00000400000a7802 */ /* 0x000fe40000000f00 */
[----:B------:R-:W-:Y:S02]  /*01a0*/  ISETP.GE.AND P0, PT, R3, 0x1, PT ;  /* 0x000000010300780c */ /* 0x000fe40003f06270 */
[----:B0-----:R-:W-:-:S04]  /*01b0*/  LEA R10, R11, R10, 0x18 ;  /* 0x0000000a0b0a7211 */ /* 0x001fc800078ec0ff */
[-C--:B------:R-:W-:Y:S02]  /*01c0*/  LEA R19, R3, R10.reuse, 0x2 ;  /* 0x0000000a03137211 */ /* 0x080fe400078e10ff */
[C---:B------:R-:W-:Y:S02]  /*01d0*/  LEA R17, R0.reuse, R10, 0x2 ;  /* 0x0000000a00117211 */ /* 0x040fe400078e10ff */
[----:B------:R-:W-:-:S04]  /*01e0*/  LEA R16, R0, R19, 0x2 ;  /* 0x0000001300107211 */ /* 0x000fc800078e10ff */
[----:B------:R-:W-:Y:S01]  /*01f0*/  LEA R11, R3, R16, 0x2 ;  /* 0x00000010030b7211 */ /* 0x000fe200078e10ff */
[----:B----4-:R0:W-:Y:S04]  /*0200*/  STS [R17], R4 ;  /* 0x0000000411007388 */ /* 0x0101e80000000800 */
[----:B--2---:R0:W-:Y:S04]  /*0210*/  STS [R16], R7 ;  /* 0x0000000710007388 */ /* 0x0041e80000000800 */
[----:B---3--:R0:W-:Y:S01]  /*0220*/  STS [R11], R8 ;  /* 0x000000080b007388 */ /* 0x0081e20000000800 */
[----:B------:R-:W-:Y:S06]  /*0230*/  BAR.SYNC.DEFER_BLOCKING 0x0 ;  /* 0x0000000000007b1d */ /* 0x000fec0000010000 */
[----:B------:R-:W-:Y:S05]  /*0240*/  @!P0 BRA `(.L_x_0) ;  /* 0x0000000800348947 */ /* 0x000fea0003800000 */
[C---:B------:R-:W-:Y:S01]  /*0250*/  LOP3.LUT R0, R3.reuse, 0x7ffffff0, RZ, 0xc0, !PT ;  /* 0x7ffffff003007812 */ /* 0x040fe200078ec0ff */
[----:B0-----:R-:W-:Y:S01]  /*0260*/  HFMA2 R4, -RZ, RZ, 0, 0 ;  /* 0x00000000ff047431 */ /* 0x001fe200000001ff */
[C---:B------:R-:W-:Y:S01]  /*0270*/  LOP3.LUT R7, R3.reuse, 0xf, RZ, 0xc0, !PT ;  /* 0x0000000f03077812 */ /* 0x040fe200078ec0ff */
[----:B------:R-:W-:Y:S01]  /*0280*/  UMOV UR4, URZ ;  /* 0x000000ff00047c82 */ /* 0x000fe20008000000 */
[C---:B------:R-:W-:Y:S02]  /*0290*/  LOP3.LUT R6, R3.reuse, 0x7, RZ, 0xc0, !PT ;  /* 0x0000000703067812 */ /* 0x040fe400078ec0ff */
[----:B------:R-:W-:Y:S01]  /*02a0*/  LOP3.LUT R2, R3, 0x3, RZ, 0xc0, !PT ;  /* 0x0000000303027812 */ /* 0x000fe200078ec0ff */
[----:B------:R-:W-:Y:S01]  /*02b0*/  IMAD.MOV.U32 R3, RZ, RZ, -0x800000 ;  /* 0xff800000ff037424 */ /* 0x000fe200078e00ff */
[----:B------:R-:W-:-:S07]  /*02c0*/  IADD3 R5, PT, PT, -R0, RZ, RZ ;  /* 0x000000ff00057210 */ /* 0x000fce0007ffe1ff */
.L_x_7:
[----:B------:R-:W0:Y:S01]  /*02d0*/  LDCU UR7, c[0x0][0x3b4] ;  /* 0x00007680ff0777ac */ /* 0x000e220008000800 */
[----:B------:R-:W-:Y:S01]  /*02e0*/  CS2R R22, SRZ ;  /* 0x0000000000167805 */ /* 0x000fe2000001ff00 */
[----:B0-----:R-:W-:-:S09]  /*02f0*/  UISETP.GE.U32.AND UP0, UPT, UR7, 0x10, UPT ;  /* 0x000000100700788c */ /* 0x001fd2000bf06070 */
[----:B------:R-:W-:Y:S05]  /*0300*/  BRA.U !UP0, `(.L_x_1) ;  /* 0x0000000108c07547 */ /* 0x000fea000b800000 */
[----:B------:R-:W0:Y:S01]  /*0310*/  S2UR UR6, SR_CgaCtaId ;  /* 0x00000000000679c3 */ /* 0x000e220000008800 */
[----:B------:R-:W-:Y:S01]  /*0320*/  UMOV UR5, 0x400 ;  /* 0x0000040000057882 */ /* 0x000fe20000000000 */
[----:B------:R-:W-:Y:S02]  /*0330*/  HFMA2 R23, -RZ, RZ, 0, 0 ;  /* 0x00000000ff177431 */ /* 0x000fe400000001ff */
[----:B------:R-:W-:Y:S01]  /*0340*/  IMAD.MOV.U32 R21, RZ, RZ, R5 ;  /* 0x000000ffff157224 */ /* 0x000fe200078e0005 */
[----:B0-----:R-:W-:-:S04]  /*0350*/  ULEA UR5, UR6, UR5, 0x18 ;  /* 0x0000000506057291 */ /* 0x001fc8000f8ec0ff */
[----:B------:R-:W-:-:S12]  /*0360*/  UIADD3 UR5, UPT, UPT, UR5, 0x20, URZ ;  /* 0x0000002005057890 */ /* 0x000fd8000fffe0ff */
.L_x_2:
[----:B------:R-:W-:Y:S02]  /*0370*/  ULEA UR6, UR7, UR5, 0x2 ;  /* 0x0000000507067291 */ /* 0x000fe4000f8e10ff */
[----:B------:R-:W-:Y:S01]  /*0380*/  LDS.128 R12, [UR5+-0x20] ;  /* 0xffffe005ff0c7984 */ /* 0x000fe20008000c00 */
[----:B------:R-:W-:-:S04]  /*0390*/  IADD3 R21, PT, PT, R21, 0x10, RZ ;  /* 0x0000001015157810 */ /* 0x000fc80007ffe0ff */
[----:B------:R-:W-:Y:S02]  /*03a0*/  ISETP.NE.AND P0, PT, R21, RZ, PT ;  /* 0x000000ff1500720c */ /* 0x000fe40003f05270 */
[----:B------:R-:W0:Y:S04]  /*03b0*/  LDS R8, [UR6+-0x20] ;  /* 0xffffe006ff087984 */ /* 0x000e280008000800 */
[----:B------:R-:W1:Y:S04]  /*03c0*/  LDS R22, [UR6+-0x1c] ;  /* 0xffffe406ff167984 */ /* 0x000e680008000800 */
[----:B------:R-:W2:Y:S04]  /*03d0*/  LDS R25, [UR6+-0x18] ;  /* 0xffffe806ff197984 */ /* 0x000ea80008000800 */
[----:B------:R-:W3:Y:S04]  /*03e0*/  LDS R24, [UR6+-0x14] ;  /* 0xffffec06ff187984 */ /* 0x000ee80008000800 */
[----:B------:R-:W-:Y:S04]  /*03f0*/  LDS R26, [UR6+-0x4] ;  /* 0xfffffc06ff1a7984 */ /* 0x000fe80008000800 */
[----:B------:R-:W-:Y:S01]  /*0400*/  LDS R27, [UR6] ;  /* 0x00000006ff1b7984 */ /* 0x000fe20008000800 */
[----:B0-----:R-:W-:-:S03]  /*0410*/  FFMA R12, R12, R8, R23 ;  /* 0x000000080c0c7223 */ /* 0x001fc60000000017 */
[----:B------:R-:W-:Y:S01]  /*0420*/  LDS.128 R8, [UR5+-0x10] ;  /* 0xfffff005ff087984 */ /* 0x000fe20008000c00 */
[----:B-1----:R-:W-:-:S03]  /*0430*/  FFMA R13, R13, R22, R12 ;  /* 0x000000160d0d7223 */ /* 0x002fc6000000000c */
[----:B------:R-:W0:Y:S01]  /*0440*/  LDS R23, [UR6+-0x10] ;  /* 0xfffff006ff177984 */ /* 0x000e220008000800 */
[----:B--2---:R-:W-:-:S03]  /*0450*/  FFMA R14, R14, R25, R13 ;  /* 0x000000190e0e7223 */ /* 0x004fc6000000000d */
[----:B------:R-:W1:Y:S01]  /*0460*/  LDS R22, [UR6+-0xc] ;  /* 0xfffff406ff167984 */ /* 0x000e620008000800 */
[----:B---3--:R-:W-:-:S03]  /*0470*/  FFMA R15, R15, R24, R14 ;  /* 0x000000180f0f7223 */ /* 0x008fc6000000000e */
[----:B------:R-:W2:Y:S04]  /*0480*/  LDS R25, [UR6+-0x8] ;  /* 0xfffff806ff197984 */ /* 0x000ea80008000800 */
[----:B------:R-:W-:Y:S01]  /*0490*/  LDS R24, [UR6+0x4] ;  /* 0x00000406ff187984 */ /* 0x000fe20008000800 */
[----:B0-----:R-:W-:-:S03]  /*04a0*/  FFMA R8, R8, R23, R15 ;  /* 0x0000001708087223 */ /* 0x001fc6000000000f */
[----:B------:R-:W0:Y:S01]  /*04b0*/  LDS.128 R12, [UR5] ;  /* 0x00000005ff0c7984 */ /* 0x000e220008000c00 */
[----:B-1----:R-:W-:-:S03]  /*04c0*/  FFMA R9, R9, R22, R8 ;  /* 0x0000001609097223 */ /* 0x002fc60000000008 */
[----:B------:R-:W1:Y:S01]  /*04d0*/  LDS R23, [UR6+0x8] ;  /* 0x00000806ff177984 */ /* 0x000e620008000800 */
[----:B--2---:R-:W-:-:S03]  /*04e0*/  FFMA R10, R10, R25, R9 ;  /* 0x000000190a0a7223 */ /* 0x004fc60000000009 */
[----:B------:R-:W2:Y:S01]  /*04f0*/  LDS R22, [UR6+0xc] ;  /* 0x00000c06ff167984 */ /* 0x000ea20008000800 */
[----:B------:R-:W-:-:S03]  /*0500*/  FFMA R11, R11, R26, R10 ;  /* 0x0000001a0b0b7223 */ /* 0x000fc6000000000a */
[----:B------:R-:W-:Y:S01]  /*0510*/  LDS R25, [UR6+0x10] ;  /* 0x00001006ff197984 */ /* 0x000fe20008000800 */
[----:B0-----:R-:W-:-:S03]  /*0520*/  FFMA R12, R12, R27, R11 ;  /* 0x0000001b0c0c7223 */ /* 0x001fc6000000000b */
[----:B------:R-:W0:Y:S01]  /*0530*/  LDS.128 R8, [UR5+0x10] ;  /* 0x00001005ff087984 */ /* 0x000e220008000c00 */
[----:B------:R-:W-:Y:S01]  /*0540*/  UIADD3 UR5, UPT, UPT, UR5, 0x40, URZ ;  /* 0x0000004005057890 */ /* 0x000fe2000fffe0ff */
[----:B------:R-:W-:Y:S02]  /*0550*/  FFMA R27, R13, R24, R12 ;  /* 0x000000180d1b7223 */ /* 0x000fe4000000000c */
[----:B------:R-:W3:Y:S02]  /*0560*/  LDS R24, [UR6+0x14] ;  /* 0x00001406ff187984 */ /* 0x000ee40008000800 */
[----:B-1----:R-:W-:Y:S02]  /*0570*/  FFMA R14, R14, R23, R27 ;  /* 0x000000170e0e7223 */ /* 0x002fe4000000001b */
[----:B------:R-:W1:Y:S02]  /*0580*/  LDS R13, [UR6+0x18] ;  /* 0x00001806ff0d7984 */ /* 0x000e640008000800 */
[----:B--2---:R-:W-:-:S02]  /*0590*/  FFMA R15, R15, R22, R14 ;  /* 0x000000160f0f7223 */ /* 0x004fc4000000000e */
[----:B------:R-:W2:Y:S02]  /*05a0*/  LDS R12, [UR6+0x1c] ;  /* 0x00001c06ff0c7984 */ /* 0x000ea40008000800 */
[----:B0-----:R-:W-:-:S04]  /*05b0*/  FFMA R8, R8, R25, R15 ;  /* 0x0000001908087223 */ /* 0x001fc8000000000f */
[----:B---3--:R-:W-:-:S04]  /*05c0*/  FFMA R9, R9, R24, R8 ;  /* 0x0000001809097223 */ /* 0x008fc80000000008 */
[----:B-1----:R-:W-:-:S04]  /*05d0*/  FFMA R10, R10, R13, R9 ;  /* 0x0000000d0a0a7223 */ /* 0x002fc80000000009 */
[----:B--2---:R-:W-:Y:S01]  /*05e0*/  FFMA R23, R11, R12, R10 ;  /* 0x0000000c0b177223 */ /* 0x004fe2000000000a */
[----:B------:R-:W-:Y:S06]  /*05f0*/  @P0 BRA `(.L_x_2) ;  /* 0xfffffffc005c0947 */ /* 0x000fec000383ffff */
[----:B------:R-:W-:-:S07]  /*0600*/  MOV R22, R0 ;  /* 0x0000000000167202 */ /* 0x000fce0000000f00 */
.L_x_1:
[----:B------:R-:W-:-:S13]  /*0610*/  ISETP.NE.AND P0, PT, R7, RZ, PT ;  /* 0x000000ff0700720c */ /* 0x000fda0003f05270 */
[----:B------:R-:W-:Y:S05]  /*0620*/  @!P0 BRA `(.L_x_3) ;  /* 0x0000000400008947 */ /* 0x000fea0003800000 */
[----:B------:R-:W-:Y:S02]  /*0630*/  IADD3 R8, PT, PT, R7, -0x1, RZ ;  /* 0xffffffff07087810 */ /* 0x000fe40007ffe0ff */
[----:B------:R-:W-:Y:S02]  /*0640*/  ISETP.NE.AND P1, PT, R6, RZ, PT ;  /* 0x000000ff0600720c */ /* 0x000fe40003f25270 */
[----:B------:R-:W-:-:S13]  /*0650*/  ISETP.GE.U32.AND P0, PT, R8, 0x7, PT ;  /* 0x000000070800780c */ /* 0x000fda0003f06070 */
[----:B------:R-:W-:Y:S05]  /*0660*/  @!P0 BRA `(.L_x_4) ;  /* 0x0000000000608947 */ /* 0x000fea0003800000 */
[----:B------:R-:W0:Y:S01]  /*0670*/  S2R R9, SR_CgaCtaId ;  /* 0x0000000000097919 */ /* 0x000e220000008800 */
[----:B------:R-:W-:Y:S01]  /*0680*/  MOV R8, 0x400 ;  /* 0x0000040000087802 */ /* 0x000fe20000000f00 */
[----:B------:R-:W-:-:S05]  /*0690*/  IMAD R24, R22, 0x4, R19 ;  /* 0x0000000416187824 */ /* 0x000fca00078e0213 */
[----:B------:R-:W-:Y:S04]  /*06a0*/  LDS R12, [R24] ;  /* 0x00000000180c7984 */ /* 0x000fe80000000800 */
[----:B------:R-:W-:Y:S04]  /*06b0*/  LDS R13, [R24+0x4] ;  /* 0x00000400180d7984 */ /* 0x000fe80000000800 */
[----:B------:R-:W-:Y:S04]  /*06c0*/  LDS R21, [R24+0x8] ;  /* 0x0000080018157984 */ /* 0x000fe80000000800 */
[----:B------:R-:W-:Y:S04]  /*06d0*/  LDS R26, [R24+0x14] ;  /* 0x00001400181a7984 */ /* 0x000fe80000000800 */
[----:B------:R-:W-:Y:S01]  /*06e0*/  LDS R28, [R24+0x1c] ;  /* 0x00001c00181c7984 */ /* 0x000fe20000000800 */
[----:B0-----:R-:W-:-:S04]  /*06f0*/  LEA R9, R9, R8, 0x18 ;  /* 0x0000000809097211 */ /* 0x001fc800078ec0ff */
[C---:B------:R-:W-:Y:S02]  /*0700*/  LEA R25, R22.reuse, R9, 0x2 ;  /* 0x0000000916197211 */ /* 0x040fe400078e10ff */
[----:B------:R-:W-:-:S03]  /*0710*/  IADD3 R22, PT, PT, R22, 0x8, RZ ;  /* 0x0000000816167810 */ /* 0x000fc60007ffe0ff */
[----:B------:R-:W0:Y:S02]  /*0720*/  LDS.128 R8, [R25] ;  /* 0x0000000019087984 */ /* 0x000e240000000c00 */
[----:B0-----:R-:W-:Y:S02]  /*0730*/  FFMA R12, R8, R12, R23 ;  /* 0x0000000c080c7223 */ /* 0x001fe40000000017 */
[----:B------:R-:W0:Y:S02]  /*0740*/  LDS R8, [R24+0xc] ;  /* 0x00000c0018087984 */ /* 0x000e240000000800 */
[----:B------:R-:W-:Y:S02]  /*0750*/  FFMA R27, R13, R9, R12 ;  /* 0x000000090d1b7223 */ /* 0x000fe4000000000c */
[----:B------:R-:W-:Y:S02]  /*0760*/  LDS R9, [R24+0x10] ;  /* 0x0000100018097984 */ /* 0x000fe40000000800 */
[----:B------:R-:W-:-:S02]  /*0770*/  FFMA R21, R21, R10, R27 ;  /* 0x0000000a15157223 */ /* 0x000fc4000000001b */
[----:B------:R-:W1:Y:S04]  /*0780*/  LDS.128 R12, [R25+0x10] ;  /* 0x00001000190c7984 */ /* 0x000e680000000c00 */
[----:B------:R-:W2:Y:S01]  /*0790*/  LDS R23, [R24+0x18] ;  /* 0x0000180018177984 */ /* 0x000ea20000000800 */
[----:B0-----:R-:W-:-:S04]  /*07a0*/  FFMA R11, R8, R11, R21 ;  /* 0x0000000b080b7223 */ /* 0x001fc80000000015 */
[----:B-1----:R-:W-:-:S04]  /*07b0*/  FFMA R9, R12, R9, R11 ;  /* 0x000000090c097223 */ /* 0x002fc8000000000b */
[----:B------:R-:W-:-:S04]  /*07c0*/  FFMA R26, R26, R13, R9 ;  /* 0x0000000d1a1a7223 */ /* 0x000fc80000000009 */
[----:B--2---:R-:W-:-:S04]  /*07d0*/  FFMA R23, R23, R14, R26 ;  /* 0x0000000e17177223 */ /* 0x004fc8000000001a */
[----:B------:R-:W-:-:S07]  /*07e0*/  FFMA R23, R28, R15, R23 ;  /* 0x0000000f1c177223 */ /* 0x000fce0000000017 */
.L_x_4:
        /* <DEDUP_REMOVED lines=11> */
[----:B------:R-:W-:Y:S01]  /*08a0*/  LDS R21, [R12+0xc] ;  /* 0x00000c000c157984 */ /* 0x000fe20000000800 */
[----:B0-----:R-:W-:-:S04]  /*08b0*/  LEA R9, R9, R8, 0x18 ;  /* 0x0000000809097211 */ /* 0x001fc800078ec0ff */
[C---:B------:R-:W-:Y:S02]  /*08c0*/  LEA R9, R22.reuse, R9, 0x2 ;  /* 0x0000000916097211 */ /* 0x040fe400078e10ff */
[----:B------:R-:W-:-:S04]  /*08d0*/  IADD3 R22, PT, PT, R22, 0x4, RZ ;  /* 0x0000000416167810 */ /* 0x000fc80007ffe0ff */
[----:B------:R-:W0:Y:S02]  /*08e0*/  LDS.128 R8, [R9] ;  /* 0x0000000009087984 */ /* 0x000e240000000c00 */
[----:B0-----:R-:W-:-:S04]  /*08f0*/  FFMA R8, R8, R13, R23 ;  /* 0x0000000d08087223 */ /* 0x001fc80000000017 */
[----:B------:R-:W-:-:S04]  /*0900*/  FFMA R15, R15, R9, R8 ;  /* 0x000000090f0f7223 */ /* 0x000fc80000000008 */
[----:B------:R-:W-:-:S04]  /*0910*/  FFMA R10, R14, R10, R15 ;  /* 0x0000000a0e0a7223 */ /* 0x000fc8000000000f */
[----:B------:R-:W-:-:S07]  /*0920*/  FFMA R23, R21, R11, R10 ;  /* 0x0000000b15177223 */ /* 0x000fce000000000a */
.L_x_5:
[----:B------:R-:W-:Y:S05]  /*0930*/  @!P1 BRA `(.L_x_3) ;  /* 0x00000000003c9947 */ /* 0x000fea0003800000 */
[----:B------:R-:W0:Y:S01]  /*0940*/  S2R R9, SR_CgaCtaId ;  /* 0x0000000000097919 */ /* 0x000e220000008800 */
[----:B------:R-:W-:Y:S02]  /*0950*/  MOV R8, 0x400 ;  /* 0x0000040000087802 */ /* 0x000fe40000000f00 */
[----:B------:R-:W-:Y:S02]  /*0960*/  LEA R13, R22, R19, 0x2 ;  /* 0x00000013160d7211 */ /* 0x000fe400078e10ff */
[----:B------:R-:W-:-:S03]  /*0970*/  ISETP.NE.AND P0, PT, R2, 0x1, PT ;  /* 0x000000010200780c */ /* 0x000fc60003f05270 */
[----:B------:R-:W-:Y:S01]  /*0980*/  LDS R12, [R13] ;  /* 0x000000000d0c7984 */ /* 0x000fe20000000800 */
[----:B0-----:R-:W-:-:S05]  /*0990*/  LEA R9, R9, R8, 0x18 ;  /* 0x0000000809097211 */ /* 0x001fca00078ec0ff */
[----:B------:R-:W-:-:S06]  /*09a0*/  IMAD R8, R22, 0x4, R9 ;  /* 0x0000000416087824 */ /* 0x000fcc00078e0209 */
[----:B------:R-:W0:Y:S02]  /*09b0*/  LDS.128 R8, [R8] ;  /* 0x0000000008087984 */ /* 0x000e240000000c00 */
[----:B0-----:R-:W-:Y:S01]  /*09c0*/  FFMA R23, R8, R12, R23 ;  /* 0x0000000c08177223 */ /* 0x001fe20000000017 */
[----:B------:R-:W-:Y:S06]  /*09d0*/  @!P0 BRA `(.L_x_3) ;  /* 0x0000000000148947 */ /* 0x000fec0003800000 */
[----:B------:R-:W-:Y:S01]  /*09e0*/  ISETP.NE.AND P0, PT, R2, 0x2, PT ;  /* 0x000000020200780c */ /* 0x000fe20003f05270 */
[----:B------:R-:W0:-:S12]  /*09f0*/  LDS R8, [R13+0x4] ;  /* 0x000004000d087984 */ /* 0x000e180000000800 */
[----:B------:R-:W1:Y:S01]  /*0a00*/  @P0 LDS R12, [R13+0x8] ;  /* 0x000008000d0c0984 */ /* 0x000e620000000800 */
[----:B0-----:R-:W-:-:S04]  /*0a10*/  FFMA R23, R8, R9, R23 ;  /* 0x0000000908177223 */ /* 0x001fc80000000017 */
[----:B-1----:R-:W-:-:S07]  /*0a20*/  @P0 FFMA R23, R12, R10, R23 ;  /* 0x0000000a0c170223 */ /* 0x002fce0000000017 */
.L_x_3:
[----:B------:R-:W0:Y:S01]  /*0a30*/  LDCU UR5, c[0x0][0x3b8] ;  /* 0x00007700ff0577ac */ /* 0x000e220008000800 */
[----:B------:R-:W1:Y:S01]  /*0a40*/  LDCU UR6, c[0x0][0x3b0] ;  /* 0x00007600ff0677ac */ /* 0x000e620008000800 */
[----:B------:R-:W-:Y:S01]  /*0a50*/  UIADD3 UR4, UPT, UPT, UR4, 0x1, URZ ;  /* 0x0000000104047890 */ /* 0x000fe2000fffe0ff */
[----:B0-----:R-:W-:-:S03]  /*0a60*/  FMUL R8, R23, UR5 ;  /* 0x0000000517087c20 */ /* 0x001fc60008400000 */
[----:B-1----:R-:W-:Y:S02]  /*0a70*/  UISETP.NE.AND UP0, UPT, UR4, UR6, UPT ;  /* 0x000000060400728c */ /* 0x002fe4000bf05270 */
[----:B------:R-:W-:-:S05]  /*0a80*/  FMNMX R3, R8, R3, !PT ;  /* 0x0000000308037209 */ /* 0x000fca0007800000 */
[----:B------:R-:W-:-:S04]  /*0a90*/  FADD R8, R8, -R3 ;  /* 0x8000000308087221 */ /* 0x000fc80000000000 */
[----:B------:R-:W-:-:S05]  /*0aa0*/  FMUL R8, R8, 1.4426950216293334961 ;  /* 0x3fb8aa3b08087820 */ /* 0x000fca0000400000 */
[----:B------:R-:W-:-:S13]  /*0ab0*/  FSETP.GEU.AND P0, PT, R8, -126, PT ;  /* 0xc2fc00000800780b */ /* 0x000fda0003f0e000 */
[----:B------:R-:W-:-:S04]  /*0ac0*/  @!P0 FMUL R8, R8, 0.5 ;  /* 0x3f00000008088820 */ /* 0x000fc80000400000 */
[----:B------:R-:W0:Y:S02]  /*0ad0*/  MUFU.EX2 R9, R8 ;  /* 0x0000000800097308 */ /* 0x000e240000000800 */
[----:B0-----:R-:W-:-:S04]  /*0ae0*/  @!P0 FMUL R9, R9, R9 ;  /* 0x0000000909098220 */ /* 0x001fc80000400000 */
[----:B------:R-:W-:Y:S01]  /*0af0*/  FADD R4, R9, R4 ;  /* 0x0000000409047221 */ /* 0x000fe20000000000 */
[----:B------:R-:W-:Y:S06]  /*0b00*/  BRA.U !UP0, `(.L_x_6) ;  /* 0x0000000508f07547 */ /* 0x000fec000b800000 */
[----:B------:R-:W-:Y:S05]  /*0b10*/  BRA `(.L_x_7) ;  /* 0xfffffff400ec7947 */ /* 0x000fea000383ffff */
.L_x_0:
[----:B------:R-:W1:Y:S01]  /*0b20*/  LDCU UR5, c[0x0][0x3b8] ;  /* 0x00007700ff0577ac */ /* 0x000e620008000800 */
[C---:B------:R-:W-:Y:S01]  /*0b30*/  ISETP.GE.U32.AND P0, PT, R2.reuse, 0x4, PT ;  /* 0x000000040200780c */ /* 0x040fe20003f06070 */
[----:B0-----:R-:W-:Y:S01]  /*0b40*/  HFMA2 R4, -RZ, RZ, 0, 0 ;  /* 0x00000000ff047431 */ /* 0x001fe200000001ff */
[----:B------:R-:W-:Y:S02]  /*0b50*/  LOP3.LUT R10, R2, 0x3, RZ, 0xc0, !PT ;  /* 0x00000003020a7812 */ /* 0x000fe400078ec0ff */
[----:B------:R-:W-:Y:S01]  /*0b60*/  MOV R3, 0xff800000 ;  /* 0xff80000000037802 */ /* 0x000fe20000000f00 */
[----:B-1----:R-:W-:-:S08]  /*0b70*/  FMUL R0, RZ, UR5 ;  /* 0x00000005ff007c20 */ /* 0x002fd00008400000 */
[----:B------:R-:W-:Y:S05]  /*0b80*/  @!P0 BRA `(.L_x_8) ;  /* 0x0000000400988947 */ /* 0x000fea0003800000 */
[----:B------:R-:W-:Y:S01]  /*0b90*/  LOP3.LUT R2, R2, 0x7ffffffc, RZ, 0xc0, !PT ;  /* 0x7ffffffc02027812 */ /* 0x000fe200078ec0ff */
[----:B------:R-:W-:Y:S01]  /*0ba0*/  UMOV UR4, URZ ;  /* 0x000000ff00047c82 */ /* 0x000fe20008000000 */
[----:B------:R-:W-:Y:S02]  /*0bb0*/  MOV R3, 0xff800000 ;  /* 0xff80000000037802 */ /* 0x000fe40000000f00 */
[----:B------:R-:W-:Y:S02]  /*0bc0*/  ISETP.GT.AND P0, PT, R2, RZ, PT ;  /* 0x000000ff0200720c */ /* 0x000fe40003f04270 */
[----:B------:R-:W-:-:S11]  /*0bd0*/  MOV R4, RZ ;  /* 0x000000ff00047202 */ /* 0x000fd60000000f00 */
[----:B------:R-:W-:Y:S05]  /*0be0*/  @!P0 BRA `(.L_x_9) ;  /* 0x0000000400488947 */ /* 0x000fea0003800000 */
[----:B------:R-:W-:Y:S01]  /*0bf0*/  VIADD R5, R2, -UR4 ;  /* 0x8000000402057c36 */ /* 0x000fe20008000000 */
[----:B------:R-:W-:-:S04]  /*0c00*/  PLOP3.LUT P0, PT, PT, PT, PT, 0x80, 0x8 ;  /* 0x000000000008781c */ /* 0x000fc80003f0f070 */
[----:B------:R-:W-:-:S13]  /*0c10*/  ISETP.GT.AND P1, PT, R5, 0xc, PT ;  /* 0x0000000c0500780c */ /* 0x000fda0003f24270 */
[----:B------:R-:W-:Y:S05]  /*0c20*/  @!P1 BRA `(.L_x_10) ;  /* 0x0000000000c49947 */ /* 0x000fea0003800000 */
[----:B------:R-:W-:Y:S02]  /*0c30*/  PLOP3.LUT P0, PT, PT, PT, PT, 0x8, 0x80 ;  /* 0x000000000080781c */ /* 0x000fe40003f0e170 */
[----:B------:R-:W-:-:S11]  /*0c40*/  IADD3 R11, PT, PT, R2, -0xc, RZ ;  /* 0xfffffff4020b7810 */ /* 0x000fd60007ffe0ff */
.L_x_11:
[----:B------:R-:W-:Y:S01]  /*0c50*/  FMNMX R3, R0, R3, !PT ;  /* 0x0000000300037209 */ /* 0x000fe20007800000 */
[----:B------:R-:W-:-:S04]  /*0c60*/  UIADD3 UR4, UPT, UPT, UR4, 0x10, URZ ;  /* 0x0000001004047890 */ /* 0x000fc8000fffe0ff */
[C---:B------:R-:W-:Y:S01]  /*0c70*/  FADD R5, R0.reuse, -R3 ;  /* 0x8000000300057221 */ /* 0x040fe20000000000 */
[----:B------:R-:W-:-:S03]  /*0c80*/  FMNMX R3, R0, R3, !PT ;  /* 0x0000000300037209 */ /* 0x000fc60007800000 */
[----:B------:R-:W-:Y:S02]  /*0c90*/  FMUL R5, R5, 1.4426950216293334961 ;  /* 0x3fb8aa3b05057820 */ /* 0x000fe40000400000 */
[C---:B------:R-:W-:Y:S01]  /*0ca0*/  FADD R6, R0.reuse, -R3 ;  /* 0x8000000300067221 */ /* 0x040fe20000000000 */
[----:B------:R-:W-:Y:S02]  /*0cb0*/  FMNMX R3, R0, R3, !PT ;  /* 0x0000000300037209 */ /* 0x000fe40007800000 */
[----:B------:R-:W-:Y:S01]  /*0cc0*/  FSETP.GEU.AND P3, PT, R5, -126, PT ;  /* 0xc2fc00000500780b */ /* 0x000fe20003f6e000 */
[----:B------:R-:W-:Y:S02]  /*0cd0*/  FMUL R6, R6, 1.4426950216293334961 ;  /* 0x3fb8aa3b06067820 */ /* 0x000fe40000400000 */
[C---:B------:R-:W-:Y:S01]  /*0ce0*/  FADD R8, R0.reuse, -R3 ;  /* 0x8000000300087221 */ /* 0x040fe20000000000 */
[----:B------:R-:W-:Y:S02]  /*0cf0*/  FMNMX R3, R0, R3, !PT ;  /* 0x0000000300037209 */ /* 0x000fe40007800000 */
[----:B------:R-:W-:Y:S01]  /*0d00*/  FSETP.GEU.AND P2, PT, R6, -126, PT ;  /* 0xc2fc00000600780b */ /* 0x000fe20003f4e000 */
[----:B------:R-:W-:-:S05]  /*0d10*/  FMUL R8, R8, 1.4426950216293334961 ;  /* 0x3fb8aa3b08087820 */ /* 0x000fca0000400000 */
[----:B------:R-:W-:Y:S01]  /*0d20*/  FSETP.GEU.AND P1, PT, R8, -126, PT ;  /* 0xc2fc00000800780b */ /* 0x000fe20003f2e000 */
[----:B------:R-:W-:-:S04]  /*0d30*/  @!P3 FMUL R5, R5, 0.5 ;  /* 0x3f0000000505b820 */ /* 0x000fc80000400000 */
[----:B------:R0:W1:Y:S02]  /*0d40*/  MUFU.EX2 R7, R5 ;  /* 0x0000000500077308 */ /* 0x0000640000000800 */
[----:B------:R-:W-:-:S06]  /*0d50*/  @!P2 FMUL R6, R6, 0.5 ;  /* 0x3f0000000606a820 */ /* 0x000fcc0000400000 */
[----:B------:R-:W2:Y:S01]  /*0d60*/  MUFU.EX2 R9, R6 ;  /* 0x0000000600097308 */ /* 0x000ea20000000800 */
[----:B0-----:R-:W-:Y:S01]  /*0d70*/  FADD R5, R0, -R3 ;  /* 0x8000000300057221 */ /* 0x001fe20000000000 */
[----:B------:R-:W-:-:S03]  /*0d80*/  @!P1 FMUL R8, R8, 0.5 ;  /* 0x3f00000008089820 */ /* 0x000fc60000400000 */
[----:B------:R-:W-:-:S03]  /*0d90*/  FMUL R12, R5, 1.4426950216293334961 ;  /* 0x3fb8aa3b050c7820 */ /* 0x000fc60000400000 */
[----:B------:R-:W0:Y:S01]  /*0da0*/  MUFU.EX2 R5, R8 ;  /* 0x0000000800057308 */ /* 0x000e220000000800 */
[----:B-1----:R-:W-:Y:S01]  /*0db0*/  @!P3 FMUL R7, R7, R7 ;  /* 0x000000070707b220 */ /* 0x002fe20000400000 */
[----:B------:R-:W-:-:S03]  /*0dc0*/  FSETP.GEU.AND P3, PT, R12, -126, PT ;  /* 0xc2fc00000c00780b */ /* 0x000fc60003f6e000 */
[----:B------:R-:W-:-:S04]  /*0dd0*/  FADD R4, R7, R4 ;  /* 0x0000000407047221 */ /* 0x000fc80000000000 */
[----:B------:R-:W-:Y:S01]  /*0de0*/  FADD R4, R7, R4 ;  /* 0x0000000407047221 */ /* 0x000fe20000000000 */
[----:B--2---:R-:W-:-:S03]  /*0df0*/  @!P2 FMUL R9, R9, R9 ;  /* 0x000000090909a220 */ /* 0x004fc60000400000 */
[C---:B------:R-:W-:Y:S02]  /*0e00*/  FADD R4, R7.reuse, R4 ;  /* 0x0000000407047221 */ /* 0x040fe40000000000 */
[----:B------:R-:W-:Y:S02]  /*0e10*/  @!P3 FMUL R12, R12, 0.5 ;  /* 0x3f0000000c0cb820 */ /* 0x000fe40000400000 */
[----:B------:R-:W-:Y:S01]  /*0e20*/  FADD R4, R7, R4 ;  /* 0x0000000407047221 */ /* 0x000fe20000000000 */
[----:B0-----:R-:W-:Y:S01]  /*0e30*/  @!P1 FMUL R5, R5, R5 ;  /* 0x0000000505059220 */ /* 0x001fe20000400000 */
[----:B------:R-:W0:Y:S01]  /*0e40*/  MUFU.EX2 R7, R12 ;  /* 0x0000000c00077308 */ /* 0x000e220000000800 */
[----:B------:R-:W-:Y:S01]  /*0e50*/  ISETP.LE.AND P1, PT, R11, UR4, PT ;  /* 0x000000040b007c0c */ /* 0x000fe2000bf23270 */
[----:B------:R-:W-:-:S04]  /*0e60*/  FADD R4, R4, R9 ;  /* 0x0000000904047221 */ /* 0x000fc80000000000 */
[----:B------:R-:W-:-:S04]  /*0e70*/  FADD R4, R9, R4 ;  /* 0x0000000409047221 */ /* 0x000fc80000000000 */
[----:B------:R-:W-:-:S04]  /*0e80*/  FADD R4, R9, R4 ;  /* 0x0000000409047221 */ /* 0x000fc80000000000 */
[----:B------:R-:W-:Y:S01]  /*0e90*/  FADD R4, R9, R4 ;  /* 0x0000000409047221 */ /* 0x000fe20000000000 */
[----:B0-----:R-:W-:-:S03]  /*0ea0*/  @!P3 FMUL R7, R7, R7 ;  /* 0x000000070707b220 */ /* 0x001fc60000400000 */
[----:B------:R-:W-:-:S04]  /*0eb0*/  FADD R4, R4, R5 ;  /* 0x0000000504047221 */ /* 0x000fc80000000000 */
[----:B------:R-:W-:-:S04]  /*0ec0*/  FADD R4, R5, R4 ;  /* 0x0000000405047221 */ /* 0x000fc80000000000 */
[----:B------:R-:W-:-:S04]  /*0ed0*/  FADD R4, R5, R4 ;  /* 0x0000000405047221 */ /* 0x000fc80000000000 */
[----:B------:R-:W-:-:S04]  /*0ee0*/  FADD R4, R5, R4 ;  /* 0x0000000405047221 */ /* 0x000fc80000000000 */
[----:B------:R-:W-:-:S04]  /*0ef0*/  FADD R4, R4, R7 ;  /* 0x0000000704047221 */ /* 0x000fc80000000000 */
[----:B------:R-:W-:-:S04]  /*0f00*/  FADD R4, R7, R4 ;  /* 0x0000000407047221 */ /* 0x000fc80000000000 */
[----:B------:R-:W-:-:S04]  /*0f10*/  FADD R4, R7, R4 ;  /* 0x0000000407047221 */ /* 0x000fc80000000000 */
[----:B------:R-:W-:Y:S01]  /*0f20*/  FADD R4, R7, R4 ;  /* 0x0000000407047221 */ /* 0x000fe20000000000 */
[----:B------:R-:W-:Y:S06]  /*0f30*/  @!P1 BRA `(.L_x_11) ;  /* 0xfffffffc00449947 */ /* 0x000fec000383ffff */
.L_x_10:
[----:B------:R-:W-:-:S04]  /*0f40*/  IADD3 R5, PT, PT, R2, -UR4, RZ ;  /* 0x8000000402057c10 */ /* 0x000fc8000fffe0ff */
[----:B------:R-:W-:-:S13]  /*0f50*/  ISETP.GT.AND P1, PT, R5, 0x4, PT ;  /* 0x000000040500780c */ /* 0x000fda0003f24270 */
[----:B------:R-:W-:Y:S05]  /*0f60*/  @!P1 BRA `(.L_x_12) ;  /* 0x0000000000609947 */ /* 0x000fea0003800000 */
[----:B------:R-:W-:Y:S01]  /*0f70*/  FMNMX R3, R3, R0, !PT ;  /* 0x0000000003037209 */ /* 0x000fe20007800000 */
[----:B------:R-:W-:-:S04]  /*0f80*/  UIADD3 UR4, UPT, UPT, UR4, 0x8, URZ ;  /* 0x0000000804047890 */ /* 0x000fc8000fffe0ff */
[C---:B------:R-:W-:Y:S01]  /*0f90*/  FADD R5, R0.reuse, -R3 ;  /* 0x8000000300057221 */ /* 0x040fe20000000000 */
[----:B------:R-:W-:-:S03]  /*0fa0*/  FMNMX R3, R0, R3, !PT ;  /* 0x0000000300037209 */ /* 0x000fc60007800000 */
[----:B------:R-:W-:Y:S02]  /*0fb0*/  FMUL R5, R5, 1.4426950216293334961 ;  /* 0x3fb8aa3b05057820 */ /* 0x000fe40000400000 */
[----:B------:R-:W-:-:S03]  /*0fc0*/  FADD R6, R0, -R3 ;  /* 0x8000000300067221 */ /* 0x000fc60000000000 */
[----:B------:R-:W-:Y:S01]  /*0fd0*/  FSETP.GEU.AND P0, PT, R5, -126, PT ;  /* 0xc2fc00000500780b */ /* 0x000fe20003f0e000 */
[----:B------:R-:W-:-:S05]  /*0fe0*/  FMUL R6, R6, 1.4426950216293334961 ;  /* 0x3fb8aa3b06067820 */ /* 0x000fca0000400000 */
[----:B------:R-:W-:-:S07]  /*0ff0*/  FSETP.GEU.AND P1, PT, R6, -126, PT ;  /* 0xc2fc00000600780b */ /* 0x000fce0003f2e000 */
[----:B------:R-:W-:-:S04]  /*1000*/  @!P0 FMUL R5, R5, 0.5 ;  /* 0x3f00000005058820 */ /* 0x000fc80000400000 */
[----:B------:R-:W0:Y:S02]  /*1010*/  MUFU.EX2 R7, R5 ;  /* 0x0000000500077308 */ /* 0x000e240000000800 */
[----:B------:R-:W-:-:S06]  /*1020*/  @!P1 FMUL R6, R6, 0.5 ;  /* 0x3f00000006069820 */ /* 0x000fcc0000400000 */
[----:B------:R-:W1:Y:S01]  /*1030*/  MUFU.EX2 R9, R6 ;  /* 0x0000000600097308 */ /* 0x000e620000000800 */
[----:B0-----:R-:W-:Y:S01]  /*1040*/  @!P0 FMUL R7, R7, R7 ;  /* 0x0000000707078220 */ /* 0x001fe20000400000 */
[----:B------:R-:W-:-:S03]  /*1050*/  PLOP3.LUT P0, PT, PT, PT, PT, 0x8, 0x80 ;  /* 0x000000000080781c */ /* 0x000fc60003f0e170 */
[----:B------:R-:W-:-:S04]  /*1060*/  FADD R4, R4, R7 ;  /* 0x0000000704047221 */ /* 0x000fc80000000000 */
[----:B------:R-:W-:Y:S01]  /*1070*/  FADD R4, R7, R4 ;  /* 0x0000000407047221 */ /* 0x000fe20000000000 */
[----:B-1----:R-:W-:-:S03]  /*1080*/  @!P1 FMUL R9, R9, R9 ;  /* 0x0000000909099220 */ /* 0x002fc60000400000 */
[----:B------:R-:W-:-:S04]  /*1090*/  FADD R4, R7, R4 ;  /* 0x0000000407047221 */ /* 0x000fc80000000000 */
[----:B------:R-:W-:-:S04]  /*10a0*/  FADD R4, R7, R4 ;  /* 0x0000000407047221 */ /* 0x000fc80000000000 */
[----:B------:R-:W-:-:S04]  /*10b0*/  FADD R4, R4, R9 ;  /* 0x0000000904047221 */ /* 0x000fc80000000000 */
[----:B------:R-:W-:-:S04]  /*10c0*/  FADD R4, R9, R4 ;  /* 0x0000000409047221 */ /* 0x000fc80000000000 */
[----:B------:R-:W-:-:S04]  /*10d0*/  FADD R4, R9, R4 ;  /* 0x0000000409047221 */ /* 0x000fc80000000000 */
[----:B------:R-:W-:-:S07]  /*10e0*/  FADD R4, R9, R4 ;  /* 0x0000000409047221 */ /* 0x000fce0000000000 */
.L_x_12:
[----:B------:R-:W-:-:S13]  /*10f0*/  ISETP.NE.OR P0, PT, R2, UR4, P0 ;  /* 0x0000000402007c0c */ /* 0x000fda0008705670 */
[----:B------:R-:W-:Y:S05]  /*1100*/  @!P0 BRA `(.L_x_8) ;  /* 0x0000000000388947 */ /* 0x000fea0003800000 */
.L_x_9:
[----:B------:R-:W-:Y:S01]  /*1110*/  FMNMX R3, R0, R3, !PT ;  /* 0x0000000300037209 */ /* 0x000fe20007800000 */
[----:B------:R-:W-:-:S04]  /*1120*/  UIADD3 UR4, UPT, UPT, UR4, 0x4, URZ ;  /* 0x0000000404047890 */ /* 0x000fc8000fffe0ff */
[----:B------:R-:W-:-:S04]  /*1130*/  FADD R5, R0, -R3 ;  /* 0x8000000300057221 */ /* 0x000fc80000000000 */
[----:B------:R-:W-:-:S05]  /*1140*/  FMUL R5, R5, 1.4426950216293334961 ;  /* 0x3fb8aa3b05057820 */ /* 0x000fca0000400000 */
[----:B------:R-:W-:-:S13]  /*1150*/  FSETP.GEU.AND P0, PT, R5, -126, PT ;  /* 0xc2fc00000500780b */ /* 0x000fda0003f0e000 */
[----:B------:R-:W-:-:S04]  /*1160*/  @!P0 FMUL R5, R5, 0.5 ;  /* 0x3f00000005058820 */ /* 0x000fc80000400000 */
[----:B------:R-:W0:Y:S02]  /*1170*/  MUFU.EX2 R7, R5 ;  /* 0x0000000500077308 */ /* 0x000e240000000800 */
[----:B0-----:R-:W-:Y:S01]  /*1180*/  @!P0 FMUL R7, R7, R7 ;  /* 0x0000000707078220 */ /* 0x001fe20000400000 */
[----:B------:R-:W-:-:S03]  /*1190*/  ISETP.NE.AND P0, PT, R2, UR4, PT ;  /* 0x0000000402007c0c */ /* 0x000fc6000bf05270 */
[----:B------:R-:W-:-:S04]  /*11a0*/  FADD R4, R7, R4 ;  /* 0x0000000407047221 */ /* 0x000fc80000000000 */
[----:B------:R-:W-:-:S04]  /*11b0*/  FADD R4, R7, R4 ;  /* 0x0000000407047221 */ /* 0x000fc80000000000 */
[----:B------:R-:W-:-:S04]  /*11c0*/  FADD R4, R7, R4 ;  /* 0x0000000407047221 */ /* 0x000fc80000000000 */
[----:B------:R-:W-:Y:S01]  /*11d0*/  FADD R4, R7, R4 ;  /* 0x0000000407047221 */ /* 0x000fe20000000000 */
[----:B------:R-:W-:Y:S06]  /*11e0*/  @P0 BRA `(.L_x_9) ;  /* 0xfffffffc00c80947 */ /* 0x000fec000383ffff */
.L_x_8:
[----:B------:R-:W-:-:S13]  /*11f0*/  ISETP.NE.AND P0, PT, R10, RZ, PT ;  /* 0x000000ff0a00720c */ /* 0x000fda0003f05270 */
[----:B------:R-:W-:Y:S05]  /*1200*/  @!P0 BRA `(.L_x_6) ;  /* 0x0000000000308947 */ /* 0x000fea0003800000 */
[----:B------:R-:W-:-:S05]  /*1210*/  UMOV UR4, URZ ;  /* 0x000000ff00047c82 */ /* 0x000fca0008000000 */
.L_x_13:
[----:B------:R-:W-:Y:S01]  /*1220*/  FMNMX R3, R0, R3, !PT ;  /* 0x0000000300037209 */ /* 0x000fe20007800000 */
[----:B------:R-:W-:-:S04]  /*1230*/  UIADD3 UR4, UPT, UPT, UR4, 0x1, URZ ;  /* 0x0000000104047890 */ /* 0x000fc8000fffe0ff */
[----:B------:R-:W-:Y:S02]  /*1240*/  FADD R2, R0, -R3 ;  /* 0x8000000300027221 */ /* 0x000fe40000000000 */
[----:B------:R-:W-:Y:S02]  /*1250*/  ISETP.NE.AND P0, PT, R10, UR4, PT ;  /* 0x000000040a007c0c */ /* 0x000fe4000bf05270 */
[----:B------:R-:W-:-:S05]  /*1260*/  FMUL R2, R2, 1.4426950216293334961 ;  /* 0x3fb8aa3b02027820 */ /* 0x000fca0000400000 */
[----:B------:R-:W-:-:S13]  /*1270*/  FSETP.GEU.AND P1, PT, R2, -126, PT ;  /* 0xc2fc00000200780b */ /* 0x000fda0003f2e000 */
[----:B------:R-:W-:-:S04]  /*1280*/  @!P1 FMUL R2, R2, 0.5 ;  /* 0x3f00000002029820 */ /* 0x000fc80000400000 */
[----:B------:R-:W0:Y:S02]  /*1290*/  MUFU.EX2 R5, R2 ;  /* 0x0000000200057308 */ /* 0x000e240000000800 */
[----:B0-----:R-:W-:-:S04]  /*12a0*/  @!P1 FMUL R5, R5, R5 ;  /* 0x0000000505059220 */ /* 0x001fc80000400000 */
[----:B------:R-:W-:Y:S01]  /*12b0*/  FADD R4, R5, R4 ;  /* 0x0000000405047221 */ /* 0x000fe20000000000 */
[----:B------:R-:W-:Y:S06]  /*12c0*/  @P0 BRA `(.L_x_13) ;  /* 0xfffffffc00d40947 */ /* 0x000fec000383ffff */
.L_x_6:
[----:B------:R-:W-:Y:S01]  /*12d0*/  LDS R17, [R17] ;  /* 0x0000000011117984 */ /* 0x000fe20000000800 */
[----:B------:R-:W0:Y:S01]  /*12e0*/  LDC.64 R6, c[0x0][0x3a0] ;  /* 0x0000e800ff067b82 */ /* 0x000e220000000a00 */
[----:B------:R-:W1:Y:S01]  /*12f0*/  MUFU.RCP R11, R4 ;  /* 0x00000004000b7308 */ /* 0x000e620000001000 */
[----:B------:R-:W-:Y:S01]  /*1300*/  BSSY.RECONVERGENT B0, `(.L_x_14) ;  /* 0x0000018000007945 */ /* 0x000fe20003800200 */
[----:B------:R-:W2:Y:S05]  /*1310*/  LDS R16, [R16] ;  /* 0x0000000010107984 */ /* 0x000eaa0000000800 */
[----:B------:R-:W3:Y:S01]  /*1320*/  LDC.64 R8, c[0x0][0x3a8] ;  /* 0x0000ea00ff087b82 */ /* 0x000ee20000000a00 */
[----:B-1----:R-:W-:-:S04]  /*1330*/  FFMA R2, R11, -R4, 1 ;  /* 0x3f8000000b027423 */ /* 0x002fc80000000804 */
[----:B------:R-:W-:Y:S01]  /*1340*/  FFMA R2, R11, R2, R11 ;  /* 0x000000020b027223 */ /* 0x000fe2000000000b */
[----:B0-----:R-:W-:-:S05]  /*1350*/  IMAD.WIDE.U32 R6, R20, 0x4, R6 ;  /* 0x0000000414067825 */ /* 0x001fca00078e0006 */
[----:B------:R0:W-:Y:S01]  /*1360*/  STG.E desc[UR8][R6.64], R3 ;  /* 0x0000000306007986 */ /* 0x0001e2000c101908 */
[----:B---3--:R-:W-:-:S05]  /*1370*/  IMAD.WIDE.U32 R20, R20, 0x4, R8 ;  /* 0x0000000414147825 */ /* 0x008fca00078e0008 */
[----:B------:R0:W-:Y:S01]  /*1380*/  STG.E desc[UR8][R20.64], R4 ;  /* 0x0000000414007986 */ /* 0x0001e2000c101908 */
[----:B--2---:R-:W-:-:S04]  /*1390*/  FMUL R0, R17, R16 ;  /* 0x0000001011007220 */ /* 0x004fc80000400000 */
[----:B------:R-:W-:-:S04]  /*13a0*/  FFMA R0, R0, UR5, -R3 ;  /* 0x0000000500007c23 */ /* 0x000fc80008000803 */
[----:B------:R-:W-:-:S05]  /*13b0*/  FMUL R0, R0, 1.4426950216293334961 ;  /* 0x3fb8aa3b00007820 */ /* 0x000fca0000400000 */
[----:B------:R-:W-:-:S13]  /*13c0*/  FSETP.GEU.AND P0, PT, R0, -126, PT ;  /* 0xc2fc00000000780b */ /* 0x000fda0003f0e000 */
[----:B------:R-:W-:-:S04]  /*13d0*/  @!P0 FMUL R0, R0, 0.5 ;  /* 0x3f00000000008820 */ /* 0x000fc80000400000 */
[----:B------:R-:W1:Y:S02]  /*13e0*/  MUFU.EX2 R5, R0 ;  /* 0x0000000000057308 */ /* 0x000e640000000800 */
[----:B-1----:R-:W-:-:S06]  /*13f0*/  @!P0 FMUL R5, R5, R5 ;  /* 0x0000000505058220 */ /* 0x002fcc0000400000 */
[----:B------:R-:W1:Y:S01]  /*1400*/  FCHK P0, R5, R4 ;  /* 0x0000000405007302 */ /* 0x000e620000000000 */
[----:B------:R-:W-:-:S04]  /*1410*/  FFMA R9, R5, R2, RZ ;  /* 0x0000000205097223 */ /* 0x000fc800000000ff */
[----:B------:R-:W-:-:S04]  /*1420*/  FFMA R8, R9, -R4, R5 ;  /* 0x8000000409087223 */ /* 0x000fc80000000005 */
[----:B------:R-:W-:Y:S01]  /*1430*/  FFMA R9, R2, R8, R9 ;  /* 0x0000000802097223 */ /* 0x000fe20000000009 */
[----:B01----:R-:W-:Y:S06]  /*1440*/  @!P0 BRA `(.L_x_15) ;  /* 0x00000000000c8947 */ /* 0x003fec0003800000 */
[----:B------:R-:W-:-:S07]  /*1450*/  MOV R2, 0x1470 ;  /* 0x0000147000027802 */ /* 0x000fce0000000f00 */
[----:B------:R-:W-:Y:S05]  /*1460*/  CALL.REL.NOINC `($__internal_0_$__cuda_sm3x_div_rn_noftz_f32_slowpath) ;  /* 0x00000000001c7944 */ /* 0x000fea0003c00000 */
[----:B------:R-:W-:-:S07]  /*1470*/  MOV R9, R0 ;  /* 0x0000000000097202 */ /* 0x000fce0000000f00 */
.L_x_15:
[----:B------:R-:W-:Y:S05]  /*1480*/  BSYNC.RECONVERGENT B0 ;  /* 0x0000000000007941 */ /* 0x000fea0003800200 */
.L_x_14:
[----:B------:R-:W0:Y:S02]  /*1490*/  LDC.64 R2, c[0x0][0x398] ;  /* 0x0000e600ff027b82 */ /* 0x000e240000000a00 */
[----:B0-----:R-:W-:-:S05]  /*14a0*/  IMAD.WIDE R18, R18, 0x4, R2 ;  /* 0x0000000412127825 */ /* 0x001fca00078e0202 */
[----:B------:R-:W-:Y:S01]  /*14b0*/  STG.E desc[UR8][R18.64], R9 ;  /* 0x0000000912007986 */ /* 0x000fe2000c101908 */
[----:B------:R-:W-:Y:S06]  /*14c0*/  BAR.SYNC.DEFER_BLOCKING 0x0 ;  /* 0x0000000000007b1d */ /* 0x000fec0000010000 */
[----:B------:R-:W-:Y:S05]  /*14d0*/  EXIT ;  /* 0x000000000000794d */ /* 0x000fea0003800000 */
        .weak           $__internal_0_$__cuda_sm3x_div_rn_noftz_f32_slowpath
        .type           $__internal_0_$__cuda_sm3x_div_rn_noftz_f32_slowpath,@function
        .size           $__internal_0_$__cuda_sm3x_div_rn_noftz_f32_slowpath,(.L_x_28 - $__internal_0_$__cuda_sm3x_div_rn_noftz_f32_slowpath)
$__internal_0_$__cuda_sm3x_div_rn_noftz_f32_slowpath:
[----:B------:R-:W-:Y:S01]  /*14e0*/  SHF.R.U32.HI R3, RZ, 0x17, R4 ;  /* 0x00000017ff037819 */ /* 0x000fe20000011604 */
[----:B------:R-:W-:Y:S01]  /*14f0*/  BSSY.RECONVERGENT B1, `(.L_x_16) ;  /* 0x0000062000017945 */ /* 0x000fe20003800200 */
[----:B------:R-:W-:Y:S02]  /*1500*/  SHF.R.U32.HI R0, RZ, 0x17, R5 ;  /* 0x00000017ff007819 */ /* 0x000fe40000011605 */
[----:B------:R-:W-:Y:S02]  /*1510*/  LOP3.LUT R13, R3, 0xff, RZ, 0xc0, !PT ;  /* 0x000000ff030d7812 */ /* 0x000fe400078ec0ff */
[----:B------:R-:W-:Y:S02]  /*1520*/  LOP3.LUT R0, R0, 0xff, RZ, 0xc0, !PT ;  /* 0x000000ff00007812 */ /* 0x000fe400078ec0ff */
[----:B------:R-:W-:-:S03]  /*1530*/  IADD3 R7, PT, PT, R13, -0x1, RZ ;  /* 0xffffffff0d077810 */ /* 0x000fc60007ffe0ff */
[----:B------:R-:W-:Y:S01]  /*1540*/  VIADD R6, R0, 0xffffffff ;  /* 0xffffffff00067836 */ /* 0x000fe20000000000 */
[----:B------:R-:W-:-:S04]  /*1550*/  ISETP.GT.U32.AND P0, PT, R7, 0xfd, PT ;  /* 0x000000fd0700780c */ /* 0x000fc80003f04070 */
[----:B------:R-:W-:-:S13]  /*1560*/  ISETP.GT.U32.OR P0, PT, R6, 0xfd, P0 ;  /* 0x000000fd0600780c */ /* 0x000fda0000704470 */
[----:B------:R-:W-:Y:S01]  /*1570*/  @!P0 MOV R3, RZ ;  /* 0x000000ff00038202 */ /* 0x000fe20000000f00 */
[----:B------:R-:W-:Y:S06]  /*1580*/  @!P0 BRA `(.L_x_17) ;  /* 0x00000000005c8947 */ /* 0x000fec0003800000 */
[----:B------:R-:W-:Y:S02]  /*1590*/  FSETP.GTU.FTZ.AND P0, PT, |R5|, +INF , PT ;  /* 0x7f8000000500780b */ /* 0x000fe40003f1c200 */
[----:B------:R-:W-:-:S04]  /*15a0*/  FSETP.GTU.FTZ.AND P1, PT, |R4|, +INF , PT ;  /* 0x7f8000000400780b */ /* 0x000fc80003f3c200 */
[----:B------:R-:W-:-:S13]  /*15b0*/  PLOP3.LUT P0, PT, P0, P1, PT, 0xf8, 0x8f ;  /* 0x00000000008f781c */ /* 0x000fda0000703f70 */
[----:B------:R-:W-:Y:S05]  /*15c0*/  @P0 BRA `(.L_x_18) ;  /* 0x00000004004c0947 */ /* 0x000fea0003800000 */
[----:B------:R-:W-:-:S13]  /*15d0*/  LOP3.LUT P0, RZ, R4, 0x7fffffff, R5, 0xc8, !PT ;  /* 0x7fffffff04ff7812 */ /* 0x000fda000780c805 */
[----:B------:R-:W-:Y:S05]  /*15e0*/  @!P0 BRA `(.L_x_19) ;  /* 0x00000004003c8947 */ /* 0x000fea0003800000 */
[C---:B------:R-:W-:Y:S02]  /*15f0*/  FSETP.NEU.FTZ.AND P1, PT, |R5|.reuse, +INF , PT ;  /* 0x7f8000000500780b */ /* 0x040fe40003f3d200 */
[----:B------:R-:W-:Y:S02]  /*1600*/  FSETP.NEU.FTZ.AND P2, PT, |R4|, +INF , PT ;  /* 0x7f8000000400780b */ /* 0x000fe40003f5d200 */
[----:B------:R-:W-:-:S11]  /*1610*/  FSETP.NEU.FTZ.AND P0, PT, |R5|, +INF , PT ;  /* 0x7f8000000500780b */ /* 0x000fd60003f1d200 */
[----:B------:R-:W-:Y:S05]  /*1620*/  @!P2 BRA !P1, `(.L_x_19) ;  /* 0x00000004002ca947 */ /* 0x000fea0004800000 */
[----:B------:R-:W-:-:S04]  /*1630*/  LOP3.LUT P1, RZ, R5, 0x7fffffff, RZ, 0xc0, !PT ;  /* 0x7fffffff05ff7812 */ /* 0x000fc8000782c0ff */
[----:B------:R-:W-:-:S13]  /*1640*/  PLOP3.LUT P1, PT, P2, P1, PT, 0x2f, 0xf2 ;  /* 0x0000000000f2781c */ /* 0x000fda0001722577 */
[----:B------:R-:W-:Y:S05]  /*1650*/  @P1 BRA `(.L_x_20) ;  /* 0x0000000400181947 */ /* 0x000fea0003800000 */
[----:B------:R-:W-:-:S04]  /*1660*/  LOP3.LUT P1, RZ, R4, 0x7fffffff, RZ, 0xc0, !PT ;  /* 0x7fffffff04ff7812 */ /* 0x000fc8000782c0ff */
[----:B------:R-:W-:-:S13]  /*1670*/  PLOP3.LUT P0, PT, P0, P1, PT, 0x2f, 0xf2 ;  /* 0x0000000000f2781c */ /* 0x000fda0000702577 */
[----:B------:R-:W-:Y:S05]  /*1680*/  @P0 BRA `(.L_x_21) ;  /* 0x0000000400000947 */ /* 0x000fea0003800000 */
[----:B------:R-:W-:Y:S02]  /*1690*/  ISETP.GE.AND P0, PT, R6, RZ, PT ;  /* 0x000000ff0600720c */ /* 0x000fe40003f06270 */
[----:B------:R-:W-:-:S11]  /*16a0*/  ISETP.GE.AND P1, PT, R7, RZ, PT ;  /* 0x000000ff0700720c */ /* 0x000fd60003f26270 */
[----:B------:R-:W-:Y:S01]  /*16b0*/  @P0 MOV R3, RZ ;  /* 0x000000ff00030202 */ /* 0x000fe20000000f00 */
[----:B------:R-:W-:Y:S01]  /*16c0*/  @!P0 FFMA R5, R5, 1.84467440737095516160e+19, RZ ;  /* 0x5f80000005058823 */ /* 0x000fe200000000ff */
[----:B------:R-:W-:Y:S01]  /*16d0*/  @!P0 MOV R3, 0xffffffc0 ;  /* 0xffffffc000038802 */ /* 0x000fe20000000f00 */
[----:B------:R-:W-:-:S03]  /*16e0*/  @!P1 FFMA R4, R4, 1.84467440737095516160e+19, RZ ;  /* 0x5f80000004049823 */ /* 0x000fc600000000ff */
[----:B------:R-:W-:-:S07]  /*16f0*/  @!P1 IADD3 R3, PT, PT, R3, 0x40, RZ ;  /* 0x0000004003039810 */ /* 0x000fce0007ffe0ff */
.L_x_17:
[----:B------:R-:W-:Y:S01]  /*1700*/  LEA R7, R13, 0xc0800000, 0x17 ;  /* 0xc08000000d077811 */ /* 0x000fe200078eb8ff */
[----:B------:R-:W-:Y:S04]  /*1710*/  BSSY.RECONVERGENT B2, `(.L_x_22) ;  /* 0x0000036000027945 */ /* 0x000fe80003800200 */
[----:B------:R-:W-:Y:S01]  /*1720*/  IMAD.IADD R7, R4, 0x1, -R7 ;  /* 0x0000000104077824 */ /* 0x000fe200078e0a07 */
[----:B------:R-:W-:-:S03]  /*1730*/  IADD3 R4, PT, PT, R0, -0x7f, RZ ;  /* 0xffffff8100047810 */ /* 0x000fc60007ffe0ff */
[----:B------:R-:W0:Y:S01]  /*1740*/  MUFU.RCP R6, R7 ;  /* 0x0000000700067308 */ /* 0x000e220000001000 */
[----:B------:R-:W-:Y:S01]  /*1750*/  FADD.FTZ R9, -R7, -RZ ;  /* 0x800000ff07097221 */ /* 0x000fe20000010100 */
[----:B------:R-:W-:-:S03]  /*1760*/  IMAD R0, R4, -0x800000, R5 ;  /* 0xff80000004007824 */ /* 0x000fc600078e0205 */
[----:B0-----:R-:W-:-:S04]  /*1770*/  FFMA R11, R6, R9, 1 ;  /* 0x3f800000060b7423 */ /* 0x001fc80000000009 */
[----:B------:R-:W-:-:S04]  /*1780*/  FFMA R8, R6, R11, R6 ;  /* 0x0000000b06087223 */ /* 0x000fc80000000006 */
[----:B------:R-:W-:-:S04]  /*1790*/  FFMA R5, R0, R8, RZ ;  /* 0x0000000800057223 */ /* 0x000fc800000000ff */
[----:B------:R-:W-:-:S04]  /*17a0*/  FFMA R6, R9, R5, R0 ;  /* 0x0000000509067223 */ /* 0x000fc80000000000 */
[----:B------:R-:W-:Y:S01]  /*17b0*/  FFMA R11, R8, R6, R5 ;  /* 0x00000006080b7223 */ /* 0x000fe20000000005 */
[----:B------:R-:W-:-:S03]  /*17c0*/  IADD3 R6, PT, PT, R4, 0x7f, -R13 ;  /* 0x0000007f04067810 */ /* 0x000fc60007ffe80d */
[----:B------:R-:W-:Y:S01]  /*17d0*/  FFMA R10, R9, R11, R0 ;  /* 0x0000000b090a7223 */ /* 0x000fe20000000000 */
[----:B------:R-:W-:-:S03]  /*17e0*/  IADD3 R3, PT, PT, R6, R3, RZ ;  /* 0x0000000306037210 */ /* 0x000fc60007ffe0ff */
[----:B------:R-:W-:-:S05]  /*17f0*/  FFMA R0, R8, R10, R11 ;  /* 0x0000000a08007223 */ /* 0x000fca000000000b */
[----:B------:R-:W-:-:S04]  /*1800*/  SHF.R.U32.HI R4, RZ, 0x17, R0 ;  /* 0x00000017ff047819 */ /* 0x000fc80000011600 */
[----:B------:R-:W-:-:S04]  /*1810*/  LOP3.LUT R4, R4, 0xff, RZ, 0xc0, !PT ;  /* 0x000000ff04047812 */ /* 0x000fc800078ec0ff */
[----:B------:R-:W-:-:S04]  /*1820*/  IADD3 R7, PT, PT, R4, R3, RZ ;  /* 0x0000000304077210 */ /* 0x000fc80007ffe0ff */
[----:B------:R-:W-:-:S04]  /*1830*/  IADD3 R4, PT, PT, R7, -0x1, RZ ;  /* 0xffffffff07047810 */ /* 0x000fc80007ffe0ff */
[----:B------:R-:W-:-:S13]  /*1840*/  ISETP.GE.U32.AND P0, PT, R4, 0xfe, PT ;  /* 0x000000fe0400780c */ /* 0x000fda0003f06070 */
[----:B------:R-:W-:Y:S05]  /*1850*/  @!P0 BRA `(.L_x_23) ;  /* 0x0000000000808947 */ /* 0x000fea0003800000 */
[----:B------:R-:W-:-:S13]  /*1860*/  ISETP.GT.AND P0, PT, R7, 0xfe, PT ;  /* 0x000000fe0700780c */ /* 0x000fda0003f04270 */
[----:B------:R-:W-:Y:S05]  /*1870*/  @P0 BRA `(.L_x_24) ;  /* 0x00000000006c0947 */ /* 0x000fea0003800000 */
[----:B------:R-:W-:-:S13]  /*1880*/  ISETP.GE.AND P0, PT, R7, 0x1, PT ;  /* 0x000000010700780c */ /* 0x000fda0003f06270 */
[----:B------:R-:W-:Y:S05]  /*1890*/  @P0 BRA `(.L_x_25) ;  /* 0x0000000000740947 */ /* 0x000fea0003800000 */
[----:B------:R-:W-:Y:S02]  /*18a0*/  ISETP.GE.AND P0, PT, R7, -0x18, PT ;  /* 0xffffffe80700780c */ /* 0x000fe40003f06270 */
[----:B------:R-:W-:-:S11]  /*18b0*/  LOP3.LUT R0, R0, 0x80000000, RZ, 0xc0, !PT ;  /* 0x8000000000007812 */ /* 0x000fd600078ec0ff */
[----:B------:R-:W-:Y:S05]  /*18c0*/  @!P0 BRA `(.L_x_25) ;  /* 0x0000000000688947 */ /* 0x000fea0003800000 */
[CCC-:B------:R-:W-:Y:S01]  /*18d0*/  FFMA.RZ R3, R8.reuse, R10.reuse, R11.reuse ;  /* 0x0000000a08037223 */ /* 0x1c0fe2000000c00b */
[C---:B------:R-:W-:Y:S02]  /*18e0*/  VIADD R6, R7.reuse, 0x20 ;  /* 0x0000002007067836 */ /* 0x040fe40000000000 */
[CCC-:B------:R-:W-:Y:S01]  /*18f0*/  FFMA.RM R4, R8.reuse, R10.reuse, R11.reuse ;  /* 0x0000000a08047223 */ /* 0x1c0fe2000000400b */
[----:B------:R-:W-:Y:S02]  /*1900*/  ISETP.NE.AND P2, PT, R7, RZ, PT ;  /* 0x000000ff0700720c */ /* 0x000fe40003f45270 */
[----:B------:R-:W-:Y:S01]  /*1910*/  LOP3.LUT R5, R3, 0x7fffff, RZ, 0xc0, !PT ;  /* 0x007fffff03057812 */ /* 0x000fe200078ec0ff */
[----:B------:R-:W-:Y:S01]  /*1920*/  FFMA.RP R3, R8, R10, R11 ;  /* 0x0000000a08037223 */ /* 0x000fe2000000800b */
[----:B------:R-:W-:Y:S02]  /*1930*/  ISETP.NE.AND P1, PT, R7, RZ, PT ;  /* 0x000000ff0700720c */ /* 0x000fe40003f25270 */
[----:B------:R-:W-:-:S02]  /*1940*/  LOP3.LUT R5, R5, 0x800000, RZ, 0xfc, !PT ;  /* 0x0080000005057812 */ /* 0x000fc400078efcff */
[----:B------:R-:W-:Y:S02]  /*1950*/  IADD3 R7, PT, PT, -R7, RZ, RZ ;  /* 0x000000ff07077210 */ /* 0x000fe40007ffe1ff */
[----:B------:R-:W-:Y:S02]  /*1960*/  SHF.L.U32 R6, R5, R6, RZ ;  /* 0x0000000605067219 */ /* 0x000fe400000006ff */
[----:B------:R-:W-:Y:S02]  /*1970*/  FSETP.NEU.FTZ.AND P0, PT, R3, R4, PT ;  /* 0x000000040300720b */ /* 0x000fe40003f1d000 */
[----:B------:R-:W-:Y:S02]  /*1980*/  SEL R4, R7, RZ, P2 ;  /* 0x000000ff07047207 */ /* 0x000fe40001000000 */
[----:B------:R-:W-:Y:S02]  /*1990*/  ISETP.NE.AND P1, PT, R6, RZ, P1 ;  /* 0x000000ff0600720c */ /* 0x000fe40000f25270 */
[----:B------:R-:W-:-:S02]  /*19a0*/  SHF.R.U32.HI R4, RZ, R4, R5 ;  /* 0x00000004ff047219 */ /* 0x000fc40000011605 */
[----:B------:R-:W-:Y:S02]  /*19b0*/  PLOP3.LUT P0, PT, P0, P1, PT, 0xf8, 0x8f ;  /* 0x00000000008f781c */ /* 0x000fe40000703f70 */
[----:B------:R-:W-:Y:S02]  /*19c0*/  SHF.R.U32.HI R6, RZ, 0x1, R4 ;  /* 0x00000001ff067819 */ /* 0x000fe40000011604 */
[----:B------:R-:W-:-:S04]  /*19d0*/  SEL R3, RZ, 0x1, !P0 ;  /* 0x00000001ff037807 */ /* 0x000fc80004000000 */
[----:B------:R-:W-:-:S04]  /*19e0*/  LOP3.LUT R3, R3, 0x1, R6, 0xf8, !PT ;  /* 0x0000000103037812 */ /* 0x000fc800078ef806 */
[----:B------:R-:W-:-:S04]  /*19f0*/  LOP3.LUT R3, R3, R4, RZ, 0xc0, !PT ;  /* 0x0000000403037212 */ /* 0x000fc800078ec0ff */
[----:B------:R-:W-:-:S04]  /*1a00*/  IADD3 R3, PT, PT, R6, R3, RZ ;  /* 0x0000000306037210 */ /* 0x000fc80007ffe0ff */
[----:B------:R-:W-:Y:S01]  /*1a10*/  LOP3.LUT R0, R3, R0, RZ, 0xfc, !PT ;  /* 0x0000000003007212 */ /* 0x000fe200078efcff */
[----:B------:R-:W-:Y:S06]  /*1a20*/  BRA `(.L_x_25) ;  /* 0x0000000000107947 */ /* 0x000fec0003800000 */
.L_x_24:
[----:B------:R-:W-:-:S04]  /*1a30*/  LOP3.LUT R0, R0, 0x80000000, RZ, 0xc0, !PT ;  /* 0x8000000000007812 */ /* 0x000fc800078ec0ff */
[----:B------:R-:W-:Y:S01]  /*1a40*/  LOP3.LUT R0, R0, 0x7f800000, RZ, 0xfc, !PT ;  /* 0x7f80000000007812 */ /* 0x000fe200078efcff */
[----:B------:R-:W-:Y:S06]  /*1a50*/  BRA `(.L_x_25) ;  /* 0x0000000000047947 */ /* 0x000fec0003800000 */
.L_x_23:
[----:B------:R-:W-:-:S07]  /*1a60*/  LEA R0, R3, R0, 0x17 ;  /* 0x0000000003007211 */ /* 0x000fce00078eb8ff */
.L_x_25:
[----:B------:R-:W-:Y:S05]  /*1a70*/  BSYNC.RECONVERGENT B2 ;  /* 0x0000000000027941 */ /* 0x000fea0003800200 */
.L_x_22:
[----:B------:R-:W-:Y:S05]  /*1a80*/  BRA `(.L_x_26) ;  /* 0x0000000000207947 */ /* 0x000fea0003800000 */
.L_x_21:
[----:B------:R-:W-:-:S04]  /*1a90*/  LOP3.LUT R0, R4, 0x80000000, R5, 0x48, !PT ;  /* 0x8000000004007812 */ /* 0x000fc800078e4805 */
[----:B------:R-:W-:Y:S01]  /*1aa0*/  LOP3.LUT R0, R0, 0x7f800000, RZ, 0xfc, !PT ;  /* 0x7f80000000007812 */ /* 0x000fe200078efcff */
[----:B------:R-:W-:Y:S06]  /*1ab0*/  BRA `(.L_x_26) ;  /* 0x0000000000147947 */ /* 0x000fec0003800000 */
.L_x_20:
[----:B------:R-:W-:Y:S01]  /*1ac0*/  LOP3.LUT R0, R4, 0x80000000, R5, 0x48, !PT ;  /* 0x8000000004007812 */ /* 0x000fe200078e4805 */
[----:B------:R-:W-:Y:S06]  /*1ad0*/  BRA `(.L_x_26) ;  /* 0x00000000000c7947 */ /* 0x000fec0003800000 */
.L_x_19:
[----:B------:R-:W0:Y:S01]  /*1ae0*/  MUFU.RSQ R0, -QNAN ;  /* 0xffc0000000007908 */ /* 0x000e220000001400 */
[----:B------:R-:W-:Y:S05]  /*1af0*/  BRA `(.L_x_26) ;  /* 0x0000000000047947 */ /* 0x000fea0003800000 */
.L_x_18:
[----:B------:R-:W-:-:S07]  /*1b00*/  FADD.FTZ R0, R5, R4 ;  /* 0x0000000405007221 */ /* 0x000fce0000010000 */
.L_x_26:
[----:B------:R-:W-:Y:S05]  /*1b10*/  BSYNC.RECONVERGENT B1 ;  /* 0x0000000000017941 */ /* 0x000fea0003800200 */
.L_x_16:
[----:B------:R-:W-:-:S04]  /*1b20*/  HFMA2 R3, -RZ, RZ, 0, 0 ;  /* 0x00000000ff037431 */ /* 0x000fc800000001ff */
[----:B0-----:R-:W-:Y:S05]  /*1b30*/  RET.REL.NODEC R2 `(_Z25flash_attention_v1_kernelPfS_S_S_S_S_iif) ;  /* 0xffffffe402307950 */ /* 0x001fea0003c3ffff */
.L_x_27:
[----:B------:R-:W-:-:S00]  /*1b40*/  BRA `(.L_x_27) ;  /* 0xfffffffc00fc7947 */ /* 0x000fc0000383ffff */
[----:B------:R-:W-:-:S00]  /*1b50*/  NOP ;  /* 0x0000000000007918 */ /* 0x000fc00000000000 */
        /* <DEDUP_REMOVED lines=10> */
.L_x_28:


//--------------------- .nv.shared._Z25flash_attention_v1_kernelPfS_S_S_S_S_iif --------------------------
	.section	.nv.shared._Z25flash_attention_v1_kernelPfS_S_S_S_S_iif,"aw",@nobits
	.sectionflags	@""
	.align	16
	.zero		1024


//--------------------- .nv.shared.reserved.0     --------------------------
	.section	.nv.shared.reserved.0,"aw",@nobits
	.weak		__nv_reservedSMEM_offset_0_alias
	.size		__nv_reservedSMEM_offset_0_alias, 0, 64
	.other		__nv_reservedSMEM_offset_0_alias,@"STO_CUDA_RESERVED_SHARED STV_DEFAULT"
__nv_reservedSMEM_offset_0_alias:
	.zero		0
	.zero		64


//--------------------- .nv.constant0._Z25flash_attention_v1_kernelPfS_S_S_S_S_iif --------------------------
	.section	.nv.constant0._Z25flash_attention_v1_kernelPfS_S_S_S_S_iif,"a",@progbits
	.sectionflags	@""
	.align	4
.nv.constant0._Z25flash_attention_v1_kernelPfS_S_S_S_S_iif:
	.zero		956


//--------------------- SYMBOLS --------------------------

	.type		.nv.reservedSmem.offset0,@object
	.size		.nv.reservedSmem.offset0,0x4
	.type		.nv.reservedSmem.cap,@object
	.size		.nv.reservedSmem.cap,0x4
